//
// Generated by NVIDIA NVVM Compiler
//
// Compiler Build ID: CL-36424714
// Cuda compilation tools, release 13.0, V13.0.88
// Based on NVVM 20.0.0
//

.version 9.0
.target sm_100
.address_size 64

	// .globl	default_function_kernel0
// _ZZ24default_function_kernel0E15pad_temp_shared has been demoted
// _ZZ24default_function_kernel0E13kernel_shared has been demoted
.extern .shared .align 16 .b8 shared_input[];

.visible .entry default_function_kernel0(
	.param .u64 .ptr .align 1 default_function_kernel0_param_0,
	.param .u64 .ptr .align 1 default_function_kernel0_param_1,
	.param .u64 .ptr .align 1 default_function_kernel0_param_2
)
{
	.reg .pred 	%p<102>;
	.reg .b16 	%rs<137>;
	.reg .b32 	%r<134>;
	.reg .b32 	%f<754>;
	.reg .b64 	%rd<121>;
	// demoted variable
	.shared .align 4 .b8 _ZZ24default_function_kernel0E15pad_temp_shared[6048];
	// demoted variable
	.shared .align 4 .b8 _ZZ24default_function_kernel0E13kernel_shared[1152];
	ld.param.u64 	%rd5, [default_function_kernel0_param_0];
	ld.param.u64 	%rd6, [default_function_kernel0_param_1];
	cvta.to.global.u64 	%rd1, %rd6;
	cvta.to.global.u64 	%rd2, %rd5;
	mov.u32 	%r30, %tid.y;
	mov.u32 	%r1, %tid.x;
	shl.b32 	%r31, %r1, 3;
	mad.lo.s32 	%r32, %r30, 54, %r31;
	cvt.u16.u32 	%rs17, %r32;
	mul.hi.u16 	%rs18, %rs17, 1041;
	sub.s16 	%rs19, %rs17, %rs18;
	shr.u16 	%rs20, %rs19, 1;
	add.s16 	%rs21, %rs20, %rs18;
	shr.u16 	%rs22, %rs21, 5;
	mul.lo.s16 	%rs23, %rs22, 63;
	sub.s16 	%rs1, %rs17, %rs23;
	cvt.u32.u16 	%r33, %rs1;
	add.s32 	%r34, %r33, -56;
	setp.lt.u32 	%p21, %r34, -49;
	mul.hi.u16 	%rs24, %rs17, 9363;
	sub.s16 	%rs25, %rs17, %rs24;
	shr.u16 	%rs26, %rs25, 1;
	add.s16 	%rs27, %rs26, %rs24;
	shr.u16 	%rs28, %rs27, 2;
	mul.lo.s16 	%rs29, %rs28, 7;
	sub.s16 	%rs30, %rs17, %rs29;
	setp.eq.s16 	%p22, %rs30, 0;
	or.pred  	%p1, %p22, %p21;
	mov.u32 	%r2, %tid.z;
	mul.lo.s32 	%r3, %r2, 294;
	mul.wide.u16 	%r4, %rs22, 49;
	mad.lo.s32 	%r35, %r2, 378, %r32;
	shl.b32 	%r37, %r35, 2;
	mov.u32 	%r38, _ZZ24default_function_kernel0E15pad_temp_shared;
	add.s32 	%r5, %r38, %r37;
	or.b16  	%rs32, %rs17, 1;
	mul.hi.u16 	%rs33, %rs32, 1041;
	sub.s16 	%rs34, %rs32, %rs33;
	shr.u16 	%rs35, %rs34, 1;
	add.s16 	%rs36, %rs35, %rs33;
	shr.u16 	%rs37, %rs36, 5;
	mul.lo.s16 	%rs38, %rs37, 63;
	sub.s16 	%rs2, %rs32, %rs38;
	cvt.u32.u16 	%r39, %rs2;
	add.s32 	%r40, %r39, -56;
	setp.lt.u32 	%p23, %r40, -49;
	mul.hi.u16 	%rs39, %rs32, 9363;
	sub.s16 	%rs40, %rs32, %rs39;
	shr.u16 	%rs41, %rs40, 1;
	add.s16 	%rs42, %rs41, %rs39;
	shr.u16 	%rs43, %rs42, 2;
	mul.lo.s16 	%rs44, %rs43, 7;
	sub.s16 	%rs45, %rs32, %rs44;
	setp.eq.s16 	%p24, %rs45, 0;
	or.pred  	%p2, %p24, %p23;
	mul.wide.u16 	%r6, %rs37, 49;
	add.s16 	%rs47, %rs17, 2;
	mul.hi.u16 	%rs48, %rs47, 1041;
	sub.s16 	%rs49, %rs47, %rs48;
	shr.u16 	%rs50, %rs49, 1;
	add.s16 	%rs51, %rs50, %rs48;
	shr.u16 	%rs52, %rs51, 5;
	mul.lo.s16 	%rs53, %rs52, 63;
	sub.s16 	%rs3, %rs47, %rs53;
	cvt.u32.u16 	%r41, %rs3;
	add.s32 	%r42, %r41, -56;
	setp.lt.u32 	%p25, %r42, -49;
	mul.hi.u16 	%rs54, %rs47, 9363;
	sub.s16 	%rs55, %rs47, %rs54;
	shr.u16 	%rs56, %rs55, 1;
	add.s16 	%rs57, %rs56, %rs54;
	shr.u16 	%rs58, %rs57, 2;
	mul.lo.s16 	%rs59, %rs58, 7;
	sub.s16 	%rs60, %rs47, %rs59;
	setp.eq.s16 	%p26, %rs60, 0;
	or.pred  	%p3, %p26, %p25;
	mul.wide.u16 	%r7, %rs52, 49;
	add.s16 	%rs62, %rs17, 3;
	mul.hi.u16 	%rs63, %rs62, 1041;
	sub.s16 	%rs64, %rs62, %rs63;
	shr.u16 	%rs65, %rs64, 1;
	add.s16 	%rs66, %rs65, %rs63;
	shr.u16 	%rs67, %rs66, 5;
	mul.lo.s16 	%rs68, %rs67, 63;
	sub.s16 	%rs4, %rs62, %rs68;
	cvt.u32.u16 	%r43, %rs4;
	add.s32 	%r44, %r43, -56;
	setp.lt.u32 	%p27, %r44, -49;
	mul.hi.u16 	%rs69, %rs62, 9363;
	sub.s16 	%rs70, %rs62, %rs69;
	shr.u16 	%rs71, %rs70, 1;
	add.s16 	%rs72, %rs71, %rs69;
	shr.u16 	%rs73, %rs72, 2;
	mul.lo.s16 	%rs74, %rs73, 7;
	sub.s16 	%rs75, %rs62, %rs74;
	setp.eq.s16 	%p28, %rs75, 0;
	or.pred  	%p4, %p28, %p27;
	mul.wide.u16 	%r8, %rs67, 49;
	add.s16 	%rs77, %rs17, 4;
	mul.hi.u16 	%rs78, %rs77, 1041;
	sub.s16 	%rs79, %rs77, %rs78;
	shr.u16 	%rs80, %rs79, 1;
	add.s16 	%rs81, %rs80, %rs78;
	shr.u16 	%rs82, %rs81, 5;
	mul.lo.s16 	%rs83, %rs82, 63;
	sub.s16 	%rs5, %rs77, %rs83;
	cvt.u32.u16 	%r45, %rs5;
	add.s32 	%r46, %r45, -56;
	setp.lt.u32 	%p29, %r46, -49;
	mul.hi.u16 	%rs84, %rs77, 9363;
	sub.s16 	%rs85, %rs77, %rs84;
	shr.u16 	%rs86, %rs85, 1;
	add.s16 	%rs87, %rs86, %rs84;
	shr.u16 	%rs88, %rs87, 2;
	mul.lo.s16 	%rs89, %rs88, 7;
	sub.s16 	%rs90, %rs77, %rs89;
	setp.eq.s16 	%p30, %rs90, 0;
	or.pred  	%p5, %p30, %p29;
	mul.wide.u16 	%r9, %rs82, 49;
	add.s16 	%rs92, %rs17, 5;
	mul.hi.u16 	%rs93, %rs92, 1041;
	sub.s16 	%rs94, %rs92, %rs93;
	shr.u16 	%rs95, %rs94, 1;
	add.s16 	%rs96, %rs95, %rs93;
	shr.u16 	%rs97, %rs96, 5;
	mul.lo.s16 	%rs98, %rs97, 63;
	sub.s16 	%rs6, %rs92, %rs98;
	cvt.u32.u16 	%r47, %rs6;
	add.s32 	%r48, %r47, -56;
	setp.lt.u32 	%p31, %r48, -49;
	mul.hi.u16 	%rs99, %rs92, 9363;
	sub.s16 	%rs100, %rs92, %rs99;
	shr.u16 	%rs101, %rs100, 1;
	add.s16 	%rs102, %rs101, %rs99;
	shr.u16 	%rs103, %rs102, 2;
	mul.lo.s16 	%rs104, %rs103, 7;
	sub.s16 	%rs105, %rs92, %rs104;
	setp.eq.s16 	%p32, %rs105, 0;
	or.pred  	%p6, %p32, %p31;
	mul.wide.u16 	%r10, %rs97, 49;
	mul.lo.s32 	%r49, %r2, 6;
	add.s16 	%rs107, %rs17, 6;
	mul.hi.u16 	%rs108, %rs107, 1041;
	sub.s16 	%rs109, %rs107, %rs108;
	shr.u16 	%rs110, %rs109, 1;
	add.s16 	%rs111, %rs110, %rs108;
	shr.u16 	%rs112, %rs111, 5;
	cvt.u32.u16 	%r50, %rs112;
	add.s32 	%r51, %r49, %r50;
	setp.gt.u32 	%p33, %r51, 23;
	mul.lo.s32 	%r52, %r2, 54;
	mul.hi.u16 	%rs113, %rs107, 9363;
	sub.s16 	%rs114, %rs107, %rs113;
	shr.u16 	%rs115, %rs114, 1;
	add.s16 	%rs116, %rs115, %rs113;
	shr.u16 	%rs117, %rs116, 2;
	cvt.u32.u16 	%r53, %rs117;
	add.s32 	%r54, %r52, %r53;
	setp.gt.u32 	%p34, %r54, 215;
	setp.gt.u32 	%p35, %r35, 1505;
	setp.gt.u32 	%p36, %r32, 371;
	setp.gt.u32 	%p37, %r1, 5;
	or.pred  	%p38, %p37, %p36;
	mul.lo.s16 	%rs118, %rs112, 63;
	sub.s16 	%rs7, %rs107, %rs118;
	cvt.u32.u16 	%r56, %rs7;
	add.s32 	%r57, %r56, -56;
	setp.lt.u32 	%p40, %r57, -49;
	mul.lo.s16 	%rs119, %rs117, 7;
	sub.s16 	%rs120, %rs107, %rs119;
	setp.eq.s16 	%p41, %rs120, 0;
	or.pred  	%p7, %p41, %p40;
	mul.wide.u16 	%r11, %rs112, 49;
	add.s16 	%rs122, %rs17, 7;
	mul.hi.u16 	%rs123, %rs122, 1041;
	sub.s16 	%rs124, %rs122, %rs123;
	shr.u16 	%rs125, %rs124, 1;
	add.s16 	%rs126, %rs125, %rs123;
	shr.u16 	%rs127, %rs126, 5;
	cvt.u32.u16 	%r58, %rs127;
	add.s32 	%r59, %r49, %r58;
	setp.gt.u32 	%p42, %r59, 23;
	cvt.u32.u16 	%r60, %rs28;
	add.s32 	%r61, %r52, %r60;
	setp.gt.u32 	%p43, %r61, 214;
	setp.gt.u32 	%p44, %r35, 1504;
	setp.gt.u32 	%p45, %r32, 370;
	or.pred  	%p46, %p37, %p45;
	mul.lo.s16 	%rs128, %rs127, 63;
	sub.s16 	%rs8, %rs122, %rs128;
	cvt.u32.u16 	%r63, %rs8;
	add.s32 	%r64, %r63, -56;
	setp.lt.u32 	%p48, %r64, -49;
	or.pred  	%p8, %p22, %p48;
	mul.wide.u16 	%r12, %rs127, 49;
	shl.b32 	%r65, %r1, 1;
	mad.lo.s32 	%r66, %r30, 11, %r65;
	cvt.u16.u32 	%rs129, %r66;
	mul.hi.u16 	%rs130, %rs129, 3641;
	shr.u16 	%rs131, %rs130, 2;
	cvt.u32.u16 	%r67, %rs131;
	add.s32 	%r68, %r2, %r67;
	setp.gt.u32 	%p49, %r68, 3;
	mul.lo.s32 	%r69, %r2, 24;
	mul.hi.u16 	%rs132, %rs129, 21846;
	cvt.u32.u16 	%r70, %rs132;
	add.s32 	%r71, %r69, %r70;
	setp.gt.u32 	%p50, %r71, 95;
	mad.lo.s32 	%r73, %r2, 72, %r66;
	setp.gt.u32 	%p51, %r73, 287;
	setp.gt.u32 	%p52, %r66, 71;
	or.pred  	%p53, %p37, %p52;
	mov.u32 	%r13, %ctaid.z;
	mul.lo.s32 	%r75, %r2, 1728;
	mad.lo.s32 	%r76, %r13, 6912, %r75;
	mad.lo.s32 	%r77, %r30, 33, %r76;
	mad.lo.s32 	%r14, %r1, 6, %r77;
	shl.b32 	%r78, %r73, 2;
	mov.u32 	%r79, _ZZ24default_function_kernel0E13kernel_shared;
	add.s32 	%r15, %r79, %r78;
	add.s16 	%rs133, %rs129, 1;
	mul.hi.u16 	%rs134, %rs133, 3641;
	shr.u16 	%rs135, %rs134, 2;
	cvt.u32.u16 	%r80, %rs135;
	add.s32 	%r81, %r2, %r80;
	setp.gt.u32 	%p55, %r81, 3;
	mul.hi.u16 	%rs136, %rs133, 21846;
	cvt.u32.u16 	%r82, %rs136;
	add.s32 	%r83, %r69, %r82;
	setp.gt.u32 	%p56, %r83, 95;
	setp.gt.u32 	%p57, %r73, 286;
	setp.gt.u32 	%p58, %r66, 70;
	setp.gt.u32 	%p59, %r1, 4;
	or.pred  	%p60, %p59, %p58;
	mul.lo.s32 	%r16, %r30, 7;
	add.s32 	%r85, %r16, %r1;
	shl.b32 	%r86, %r85, 2;
	add.s32 	%r17, %r38, %r86;
	mad.lo.s32 	%r18, %r2, 288, %r79;
	add.s16 	%rs9, %rs1, -7;
	setp.lt.u16 	%p62, %rs9, 49;
	add.s32 	%r87, %r3, -7;
	add.s32 	%r88, %r87, %r33;
	add.s32 	%r19, %r88, %r4;
	add.s16 	%rs10, %rs2, -7;
	setp.lt.u16 	%p63, %rs10, 49;
	add.s32 	%r89, %r87, %r39;
	add.s32 	%r20, %r89, %r6;
	add.s16 	%rs11, %rs3, -7;
	setp.lt.u16 	%p64, %rs11, 49;
	add.s32 	%r90, %r87, %r41;
	add.s32 	%r21, %r90, %r7;
	add.s16 	%rs12, %rs4, -7;
	setp.lt.u16 	%p65, %rs12, 49;
	add.s32 	%r91, %r87, %r43;
	add.s32 	%r22, %r91, %r8;
	add.s16 	%rs13, %rs5, -7;
	setp.lt.u16 	%p66, %rs13, 49;
	add.s32 	%r92, %r87, %r45;
	add.s32 	%r23, %r92, %r9;
	add.s16 	%rs14, %rs6, -7;
	setp.lt.u16 	%p67, %rs14, 49;
	add.s32 	%r93, %r87, %r47;
	add.s32 	%r24, %r93, %r10;
	add.s16 	%rs15, %rs7, -7;
	setp.lt.u16 	%p68, %rs15, 49;
	add.s32 	%r94, %r87, %r56;
	add.s32 	%r25, %r94, %r11;
	add.s16 	%rs16, %rs8, -7;
	setp.lt.u16 	%p69, %rs16, 49;
	add.s32 	%r95, %r87, %r63;
	add.s32 	%r26, %r95, %r12;
	setp.lt.u16 	%p70, %rs30, 6;
	and.pred  	%p9, %p62, %p70;
	setp.lt.u16 	%p71, %rs45, 6;
	and.pred  	%p10, %p63, %p71;
	setp.lt.u16 	%p72, %rs60, 6;
	and.pred  	%p11, %p64, %p72;
	setp.lt.u16 	%p73, %rs75, 6;
	and.pred  	%p12, %p65, %p73;
	setp.lt.u16 	%p74, %rs90, 6;
	and.pred  	%p13, %p66, %p74;
	setp.lt.u16 	%p75, %rs105, 6;
	and.pred  	%p14, %p67, %p75;
	setp.lt.u16 	%p76, %rs120, 6;
	and.pred  	%p15, %p68, %p76;
	and.pred  	%p16, %p69, %p70;
	or.pred  	%p77, %p33, %p34;
	or.pred  	%p78, %p77, %p35;
	or.pred  	%p17, %p78, %p38;
	or.pred  	%p79, %p42, %p43;
	or.pred  	%p80, %p79, %p44;
	or.pred  	%p18, %p80, %p46;
	or.pred  	%p81, %p49, %p50;
	or.pred  	%p82, %p81, %p51;
	or.pred  	%p19, %p82, %p53;
	or.pred  	%p83, %p55, %p56;
	or.pred  	%p84, %p83, %p57;
	or.pred  	%p20, %p84, %p60;
	mov.f32 	%f729, 0f00000000;
	mov.b32 	%r133, 0;
	cvt.u64.u32 	%rd82, %r14;
	not.pred 	%p93, %p9;
	not.pred 	%p94, %p10;
	not.pred 	%p95, %p11;
	not.pred 	%p96, %p12;
	not.pred 	%p97, %p13;
	not.pred 	%p98, %p14;
	not.pred 	%p100, %p16;
	not.pred 	%p99, %p15;
	cvt.u64.u32 	%rd71, %r12;
	cvt.u64.u16 	%rd72, %rs8;
	cvt.u64.u32 	%rd73, %r3;
	add.s64 	%rd74, %rd73, %rd72;
	add.s64 	%rd75, %rd74, %rd71;
	cvt.u64.u32 	%rd62, %r11;
	cvt.u64.u16 	%rd63, %rs7;
$L__BB0_1:
	bar.sync 	0;
	mov.f32 	%f730, 0f00000000;
	@%p1 bra 	$L__BB0_3;
	mul.lo.s32 	%r96, %r133, 1176;
	cvt.u64.u32 	%rd7, %r96;
	cvt.u64.u32 	%rd8, %r4;
	cvt.u64.u16 	%rd9, %rs1;
	cvt.u64.u32 	%rd10, %r3;
	add.s64 	%rd11, %rd10, %rd9;
	add.s64 	%rd12, %rd11, %rd8;
	add.s64 	%rd13, %rd12, %rd7;
	shl.b64 	%rd14, %rd13, 2;
	add.s64 	%rd15, %rd2, %rd14;
	ld.global.nc.f32 	%f730, [%rd15+-32];
$L__BB0_3:
	st.shared.f32 	[%r5], %f730;
	mov.f32 	%f731, 0f00000000;
	@%p2 bra 	$L__BB0_5;
	mul.lo.s32 	%r97, %r133, 1176;
	cvt.u64.u32 	%rd16, %r97;
	cvt.u64.u32 	%rd17, %r6;
	cvt.u64.u16 	%rd18, %rs2;
	cvt.u64.u32 	%rd19, %r3;
	add.s64 	%rd20, %rd19, %rd18;
	add.s64 	%rd21, %rd20, %rd17;
	add.s64 	%rd22, %rd21, %rd16;
	shl.b64 	%rd23, %rd22, 2;
	add.s64 	%rd24, %rd2, %rd23;
	ld.global.nc.f32 	%f731, [%rd24+-32];
$L__BB0_5:
	st.shared.f32 	[%r5+4], %f731;
	mov.f32 	%f732, 0f00000000;
	@%p3 bra 	$L__BB0_7;
	mul.lo.s32 	%r98, %r133, 1176;
	cvt.u64.u32 	%rd25, %r98;
	cvt.u64.u32 	%rd26, %r7;
	cvt.u64.u16 	%rd27, %rs3;
	cvt.u64.u32 	%rd28, %r3;
	add.s64 	%rd29, %rd28, %rd27;
	add.s64 	%rd30, %rd29, %rd26;
	add.s64 	%rd31, %rd30, %rd25;
	shl.b64 	%rd32, %rd31, 2;
	add.s64 	%rd33, %rd2, %rd32;
	ld.global.nc.f32 	%f732, [%rd33+-32];
$L__BB0_7:
	st.shared.f32 	[%r5+8], %f732;
	mov.f32 	%f733, 0f00000000;
	@%p4 bra 	$L__BB0_9;
	mul.lo.s32 	%r99, %r133, 1176;
	cvt.u64.u32 	%rd34, %r99;
	cvt.u64.u32 	%rd35, %r8;
	cvt.u64.u16 	%rd36, %rs4;
	cvt.u64.u32 	%rd37, %r3;
	add.s64 	%rd38, %rd37, %rd36;
	add.s64 	%rd39, %rd38, %rd35;
	add.s64 	%rd40, %rd39, %rd34;
	shl.b64 	%rd41, %rd40, 2;
	add.s64 	%rd42, %rd2, %rd41;
	ld.global.nc.f32 	%f733, [%rd42+-32];
$L__BB0_9:
	st.shared.f32 	[%r5+12], %f733;
	mov.f32 	%f734, 0f00000000;
	@%p5 bra 	$L__BB0_11;
	mul.lo.s32 	%r100, %r133, 1176;
	cvt.u64.u32 	%rd43, %r100;
	cvt.u64.u32 	%rd44, %r9;
	cvt.u64.u16 	%rd45, %rs5;
	cvt.u64.u32 	%rd46, %r3;
	add.s64 	%rd47, %rd46, %rd45;
	add.s64 	%rd48, %rd47, %rd44;
	add.s64 	%rd49, %rd48, %rd43;
	shl.b64 	%rd50, %rd49, 2;
	add.s64 	%rd51, %rd2, %rd50;
	ld.global.nc.f32 	%f734, [%rd51+-32];
$L__BB0_11:
	st.shared.f32 	[%r5+16], %f734;
	mov.f32 	%f735, 0f00000000;
	@%p6 bra 	$L__BB0_13;
	mul.lo.s32 	%r101, %r133, 1176;
	cvt.u64.u32 	%rd52, %r101;
	cvt.u64.u32 	%rd53, %r10;
	cvt.u64.u16 	%rd54, %rs6;
	cvt.u64.u32 	%rd55, %r3;
	add.s64 	%rd56, %rd55, %rd54;
	add.s64 	%rd57, %rd56, %rd53;
	add.s64 	%rd58, %rd57, %rd52;
	shl.b64 	%rd59, %rd58, 2;
	add.s64 	%rd60, %rd2, %rd59;
	ld.global.nc.f32 	%f735, [%rd60+-32];
$L__BB0_13:
	st.shared.f32 	[%r5+20], %f735;
	@%p17 bra 	$L__BB0_17;
	mov.f32 	%f736, 0f00000000;
	@%p7 bra 	$L__BB0_16;
	mul.lo.s32 	%r102, %r133, 1176;
	cvt.u64.u32 	%rd61, %r102;
	cvt.u64.u32 	%rd64, %r3;
	add.s64 	%rd65, %rd64, %rd63;
	add.s64 	%rd66, %rd65, %rd62;
	add.s64 	%rd67, %rd66, %rd61;
	shl.b64 	%rd68, %rd67, 2;
	add.s64 	%rd69, %rd2, %rd68;
	ld.global.nc.f32 	%f736, [%rd69+-32];
$L__BB0_16:
	st.shared.f32 	[%r5+24], %f736;
$L__BB0_17:
	@%p18 bra 	$L__BB0_21;
	mov.f32 	%f737, 0f00000000;
	@%p8 bra 	$L__BB0_20;
	mul.lo.s32 	%r103, %r133, 1176;
	cvt.u64.u32 	%rd70, %r103;
	add.s64 	%rd76, %rd75, %rd70;
	shl.b64 	%rd77, %rd76, 2;
	add.s64 	%rd78, %rd2, %rd77;
	ld.global.nc.f32 	%f737, [%rd78+-32];
$L__BB0_20:
	st.shared.f32 	[%r5+28], %f737;
$L__BB0_21:
	@%p19 bra 	$L__BB0_23;
	mad.lo.s32 	%r104, %r133, 216, %r14;
	mul.wide.u32 	%rd79, %r104, 4;
	add.s64 	%rd80, %rd1, %rd79;
	ld.global.nc.f32 	%f62, [%rd80];
	st.shared.f32 	[%r15], %f62;
$L__BB0_23:
	mul.lo.s32 	%r105, %r133, 216;
	cvt.u64.u32 	%rd81, %r105;
	add.s64 	%rd83, %rd82, %rd81;
	shl.b64 	%rd84, %rd83, 2;
	add.s64 	%rd3, %rd1, %rd84;
	@%p20 bra 	$L__BB0_25;
	ld.global.nc.f32 	%f63, [%rd3+12];
	st.shared.f32 	[%r15+4], %f63;
$L__BB0_25:
	setp.gt.u16 	%p85, %rs9, 48;
	bar.sync 	0;
	ld.shared.f32 	%f65, [%r17];
	ld.shared.f32 	%f66, [%r17+28];
	ld.shared.f32 	%f67, [%r17+56];
	ld.shared.f32 	%f68, [%r17+252];
	ld.shared.f32 	%f69, [%r17+280];
	ld.shared.f32 	%f70, [%r17+308];
	ld.shared.f32 	%f71, [%r18];
	ld.shared.f32 	%f72, [%r18+4];
	ld.shared.f32 	%f73, [%r18+8];
	ld.shared.f32 	%f74, [%r18+12];
	ld.shared.f32 	%f75, [%r18+16];
	ld.shared.f32 	%f76, [%r18+20];
	fma.rn.f32 	%f77, %f65, %f71, %f729;
	fma.rn.f32 	%f78, %f66, %f72, %f77;
	fma.rn.f32 	%f79, %f67, %f73, %f78;
	fma.rn.f32 	%f80, %f68, %f74, %f79;
	fma.rn.f32 	%f81, %f69, %f75, %f80;
	fma.rn.f32 	%f82, %f70, %f76, %f81;
	ld.shared.f32 	%f83, [%r17+504];
	ld.shared.f32 	%f84, [%r17+532];
	ld.shared.f32 	%f85, [%r17+560];
	ld.shared.f32 	%f86, [%r17+756];
	ld.shared.f32 	%f87, [%r17+784];
	ld.shared.f32 	%f88, [%r17+812];
	ld.shared.f32 	%f89, [%r18+24];
	ld.shared.f32 	%f90, [%r18+28];
	ld.shared.f32 	%f91, [%r18+32];
	ld.shared.f32 	%f92, [%r18+36];
	ld.shared.f32 	%f93, [%r18+40];
	ld.shared.f32 	%f94, [%r18+44];
	fma.rn.f32 	%f95, %f83, %f89, %f82;
	fma.rn.f32 	%f96, %f84, %f90, %f95;
	fma.rn.f32 	%f97, %f85, %f91, %f96;
	fma.rn.f32 	%f98, %f86, %f92, %f97;
	fma.rn.f32 	%f99, %f87, %f93, %f98;
	fma.rn.f32 	%f100, %f88, %f94, %f99;
	ld.shared.f32 	%f101, [%r17+1008];
	ld.shared.f32 	%f102, [%r17+1036];
	ld.shared.f32 	%f103, [%r17+1064];
	ld.shared.f32 	%f104, [%r17+1260];
	ld.shared.f32 	%f105, [%r17+1288];
	ld.shared.f32 	%f106, [%r17+1316];
	ld.shared.f32 	%f107, [%r18+48];
	ld.shared.f32 	%f108, [%r18+52];
	ld.shared.f32 	%f109, [%r18+56];
	ld.shared.f32 	%f110, [%r18+60];
	ld.shared.f32 	%f111, [%r18+64];
	ld.shared.f32 	%f112, [%r18+68];
	fma.rn.f32 	%f113, %f101, %f107, %f100;
	fma.rn.f32 	%f114, %f102, %f108, %f113;
	fma.rn.f32 	%f115, %f103, %f109, %f114;
	fma.rn.f32 	%f116, %f104, %f110, %f115;
	fma.rn.f32 	%f117, %f105, %f111, %f116;
	fma.rn.f32 	%f118, %f106, %f112, %f117;
	ld.shared.f32 	%f119, [%r17+1512];
	ld.shared.f32 	%f120, [%r17+1540];
	ld.shared.f32 	%f121, [%r17+1568];
	ld.shared.f32 	%f122, [%r17+1764];
	ld.shared.f32 	%f123, [%r17+1792];
	ld.shared.f32 	%f124, [%r17+1820];
	ld.shared.f32 	%f125, [%r18+72];
	ld.shared.f32 	%f126, [%r18+76];
	ld.shared.f32 	%f127, [%r18+80];
	ld.shared.f32 	%f128, [%r18+84];
	ld.shared.f32 	%f129, [%r18+88];
	ld.shared.f32 	%f130, [%r18+92];
	fma.rn.f32 	%f131, %f119, %f125, %f118;
	fma.rn.f32 	%f132, %f120, %f126, %f131;
	fma.rn.f32 	%f133, %f121, %f127, %f132;
	fma.rn.f32 	%f134, %f122, %f128, %f133;
	fma.rn.f32 	%f135, %f123, %f129, %f134;
	fma.rn.f32 	%f136, %f124, %f130, %f135;
	ld.shared.f32 	%f137, [%r17+2016];
	ld.shared.f32 	%f138, [%r17+2044];
	ld.shared.f32 	%f139, [%r17+2072];
	ld.shared.f32 	%f140, [%r17+2268];
	ld.shared.f32 	%f141, [%r17+2296];
	ld.shared.f32 	%f142, [%r17+2324];
	ld.shared.f32 	%f143, [%r18+96];
	ld.shared.f32 	%f144, [%r18+100];
	ld.shared.f32 	%f145, [%r18+104];
	ld.shared.f32 	%f146, [%r18+108];
	ld.shared.f32 	%f147, [%r18+112];
	ld.shared.f32 	%f148, [%r18+116];
	fma.rn.f32 	%f149, %f137, %f143, %f136;
	fma.rn.f32 	%f150, %f138, %f144, %f149;
	fma.rn.f32 	%f151, %f139, %f145, %f150;
	fma.rn.f32 	%f152, %f140, %f146, %f151;
	fma.rn.f32 	%f153, %f141, %f147, %f152;
	fma.rn.f32 	%f154, %f142, %f148, %f153;
	ld.shared.f32 	%f155, [%r17+2520];
	ld.shared.f32 	%f156, [%r17+2548];
	ld.shared.f32 	%f157, [%r17+2576];
	ld.shared.f32 	%f158, [%r17+2772];
	ld.shared.f32 	%f159, [%r17+2800];
	ld.shared.f32 	%f160, [%r17+2828];
	ld.shared.f32 	%f161, [%r18+120];
	ld.shared.f32 	%f162, [%r18+124];
	ld.shared.f32 	%f163, [%r18+128];
	ld.shared.f32 	%f164, [%r18+132];
	ld.shared.f32 	%f165, [%r18+136];
	ld.shared.f32 	%f166, [%r18+140];
	fma.rn.f32 	%f167, %f155, %f161, %f154;
	fma.rn.f32 	%f168, %f156, %f162, %f167;
	fma.rn.f32 	%f169, %f157, %f163, %f168;
	fma.rn.f32 	%f170, %f158, %f164, %f169;
	fma.rn.f32 	%f171, %f159, %f165, %f170;
	fma.rn.f32 	%f172, %f160, %f166, %f171;
	ld.shared.f32 	%f173, [%r17+3024];
	ld.shared.f32 	%f174, [%r17+3052];
	ld.shared.f32 	%f175, [%r17+3080];
	ld.shared.f32 	%f176, [%r17+3276];
	ld.shared.f32 	%f177, [%r17+3304];
	ld.shared.f32 	%f178, [%r17+3332];
	ld.shared.f32 	%f179, [%r18+144];
	ld.shared.f32 	%f180, [%r18+148];
	ld.shared.f32 	%f181, [%r18+152];
	ld.shared.f32 	%f182, [%r18+156];
	ld.shared.f32 	%f183, [%r18+160];
	ld.shared.f32 	%f184, [%r18+164];
	fma.rn.f32 	%f185, %f173, %f179, %f172;
	fma.rn.f32 	%f186, %f174, %f180, %f185;
	fma.rn.f32 	%f187, %f175, %f181, %f186;
	fma.rn.f32 	%f188, %f176, %f182, %f187;
	fma.rn.f32 	%f189, %f177, %f183, %f188;
	fma.rn.f32 	%f190, %f178, %f184, %f189;
	ld.shared.f32 	%f191, [%r17+3528];
	ld.shared.f32 	%f192, [%r17+3556];
	ld.shared.f32 	%f193, [%r17+3584];
	ld.shared.f32 	%f194, [%r17+3780];
	ld.shared.f32 	%f195, [%r17+3808];
	ld.shared.f32 	%f196, [%r17+3836];
	ld.shared.f32 	%f197, [%r18+168];
	ld.shared.f32 	%f198, [%r18+172];
	ld.shared.f32 	%f199, [%r18+176];
	ld.shared.f32 	%f200, [%r18+180];
	ld.shared.f32 	%f201, [%r18+184];
	ld.shared.f32 	%f202, [%r18+188];
	fma.rn.f32 	%f203, %f191, %f197, %f190;
	fma.rn.f32 	%f204, %f192, %f198, %f203;
	fma.rn.f32 	%f205, %f193, %f199, %f204;
	fma.rn.f32 	%f206, %f194, %f200, %f205;
	fma.rn.f32 	%f207, %f195, %f201, %f206;
	fma.rn.f32 	%f208, %f196, %f202, %f207;
	ld.shared.f32 	%f209, [%r17+4032];
	ld.shared.f32 	%f210, [%r17+4060];
	ld.shared.f32 	%f211, [%r17+4088];
	ld.shared.f32 	%f212, [%r17+4284];
	ld.shared.f32 	%f213, [%r17+4312];
	ld.shared.f32 	%f214, [%r17+4340];
	ld.shared.f32 	%f215, [%r18+192];
	ld.shared.f32 	%f216, [%r18+196];
	ld.shared.f32 	%f217, [%r18+200];
	ld.shared.f32 	%f218, [%r18+204];
	ld.shared.f32 	%f219, [%r18+208];
	ld.shared.f32 	%f220, [%r18+212];
	fma.rn.f32 	%f221, %f209, %f215, %f208;
	fma.rn.f32 	%f222, %f210, %f216, %f221;
	fma.rn.f32 	%f223, %f211, %f217, %f222;
	fma.rn.f32 	%f224, %f212, %f218, %f223;
	fma.rn.f32 	%f225, %f213, %f219, %f224;
	fma.rn.f32 	%f226, %f214, %f220, %f225;
	ld.shared.f32 	%f227, [%r17+4536];
	ld.shared.f32 	%f228, [%r17+4564];
	ld.shared.f32 	%f229, [%r17+4592];
	ld.shared.f32 	%f230, [%r17+4788];
	ld.shared.f32 	%f231, [%r17+4816];
	ld.shared.f32 	%f232, [%r17+4844];
	ld.shared.f32 	%f233, [%r18+216];
	ld.shared.f32 	%f234, [%r18+220];
	ld.shared.f32 	%f235, [%r18+224];
	ld.shared.f32 	%f236, [%r18+228];
	ld.shared.f32 	%f237, [%r18+232];
	ld.shared.f32 	%f238, [%r18+236];
	fma.rn.f32 	%f239, %f227, %f233, %f226;
	fma.rn.f32 	%f240, %f228, %f234, %f239;
	fma.rn.f32 	%f241, %f229, %f235, %f240;
	fma.rn.f32 	%f242, %f230, %f236, %f241;
	fma.rn.f32 	%f243, %f231, %f237, %f242;
	fma.rn.f32 	%f244, %f232, %f238, %f243;
	ld.shared.f32 	%f245, [%r17+5040];
	ld.shared.f32 	%f246, [%r17+5068];
	ld.shared.f32 	%f247, [%r17+5096];
	ld.shared.f32 	%f248, [%r17+5292];
	ld.shared.f32 	%f249, [%r17+5320];
	ld.shared.f32 	%f250, [%r17+5348];
	ld.shared.f32 	%f251, [%r18+240];
	ld.shared.f32 	%f252, [%r18+244];
	ld.shared.f32 	%f253, [%r18+248];
	ld.shared.f32 	%f254, [%r18+252];
	ld.shared.f32 	%f255, [%r18+256];
	ld.shared.f32 	%f256, [%r18+260];
	fma.rn.f32 	%f257, %f245, %f251, %f244;
	fma.rn.f32 	%f258, %f246, %f252, %f257;
	fma.rn.f32 	%f259, %f247, %f253, %f258;
	fma.rn.f32 	%f260, %f248, %f254, %f259;
	fma.rn.f32 	%f261, %f249, %f255, %f260;
	fma.rn.f32 	%f262, %f250, %f256, %f261;
	ld.shared.f32 	%f263, [%r17+5544];
	ld.shared.f32 	%f264, [%r17+5572];
	ld.shared.f32 	%f265, [%r17+5600];
	ld.shared.f32 	%f266, [%r17+5796];
	ld.shared.f32 	%f267, [%r17+5824];
	ld.shared.f32 	%f268, [%r17+5852];
	ld.shared.f32 	%f269, [%r18+264];
	ld.shared.f32 	%f270, [%r18+268];
	ld.shared.f32 	%f271, [%r18+272];
	ld.shared.f32 	%f272, [%r18+276];
	ld.shared.f32 	%f273, [%r18+280];
	ld.shared.f32 	%f274, [%r18+284];
	fma.rn.f32 	%f275, %f263, %f269, %f262;
	fma.rn.f32 	%f276, %f264, %f270, %f275;
	fma.rn.f32 	%f277, %f265, %f271, %f276;
	fma.rn.f32 	%f278, %f266, %f272, %f277;
	fma.rn.f32 	%f279, %f267, %f273, %f278;
	fma.rn.f32 	%f18, %f268, %f274, %f279;
	bar.sync 	0;
	mov.f32 	%f738, 0f00000000;
	@%p85 bra 	$L__BB0_27;
	mad.lo.s32 	%r106, %r133, 1176, %r19;
	mul.wide.u32 	%rd85, %r106, 4;
	add.s64 	%rd86, %rd2, %rd85;
	ld.global.nc.f32 	%f738, [%rd86];
$L__BB0_27:
	setp.gt.u16 	%p86, %rs10, 48;
	st.shared.f32 	[%r5], %f738;
	mov.f32 	%f739, 0f00000000;
	@%p86 bra 	$L__BB0_29;
	mad.lo.s32 	%r107, %r133, 1176, %r20;
	mul.wide.u32 	%rd87, %r107, 4;
	add.s64 	%rd88, %rd2, %rd87;
	ld.global.nc.f32 	%f739, [%rd88];
$L__BB0_29:
	setp.gt.u16 	%p87, %rs11, 48;
	st.shared.f32 	[%r5+4], %f739;
	mov.f32 	%f740, 0f00000000;
	@%p87 bra 	$L__BB0_31;
	mad.lo.s32 	%r108, %r133, 1176, %r21;
	mul.wide.u32 	%rd89, %r108, 4;
	add.s64 	%rd90, %rd2, %rd89;
	ld.global.nc.f32 	%f740, [%rd90];
$L__BB0_31:
	setp.gt.u16 	%p88, %rs12, 48;
	st.shared.f32 	[%r5+8], %f740;
	mov.f32 	%f741, 0f00000000;
	@%p88 bra 	$L__BB0_33;
	mad.lo.s32 	%r109, %r133, 1176, %r22;
	mul.wide.u32 	%rd91, %r109, 4;
	add.s64 	%rd92, %rd2, %rd91;
	ld.global.nc.f32 	%f741, [%rd92];
$L__BB0_33:
	setp.gt.u16 	%p89, %rs13, 48;
	st.shared.f32 	[%r5+12], %f741;
	mov.f32 	%f742, 0f00000000;
	@%p89 bra 	$L__BB0_35;
	mad.lo.s32 	%r110, %r133, 1176, %r23;
	mul.wide.u32 	%rd93, %r110, 4;
	add.s64 	%rd94, %rd2, %rd93;
	ld.global.nc.f32 	%f742, [%rd94];
$L__BB0_35:
	setp.gt.u16 	%p90, %rs14, 48;
	st.shared.f32 	[%r5+16], %f742;
	mov.f32 	%f743, 0f00000000;
	@%p90 bra 	$L__BB0_37;
	mad.lo.s32 	%r111, %r133, 1176, %r24;
	mul.wide.u32 	%rd95, %r111, 4;
	add.s64 	%rd96, %rd2, %rd95;
	ld.global.nc.f32 	%f743, [%rd96];
$L__BB0_37:
	st.shared.f32 	[%r5+20], %f743;
	@%p17 bra 	$L__BB0_41;
	setp.gt.u16 	%p91, %rs15, 48;
	mov.f32 	%f744, 0f00000000;
	@%p91 bra 	$L__BB0_40;
	mad.lo.s32 	%r112, %r133, 1176, %r25;
	mul.wide.u32 	%rd97, %r112, 4;
	add.s64 	%rd98, %rd2, %rd97;
	ld.global.nc.f32 	%f744, [%rd98];
$L__BB0_40:
	st.shared.f32 	[%r5+24], %f744;
$L__BB0_41:
	@%p18 bra 	$L__BB0_45;
	setp.gt.u16 	%p92, %rs16, 48;
	mov.f32 	%f745, 0f00000000;
	@%p92 bra 	$L__BB0_44;
	mad.lo.s32 	%r113, %r133, 1176, %r26;
	mul.wide.u32 	%rd99, %r113, 4;
	add.s64 	%rd100, %rd2, %rd99;
	ld.global.nc.f32 	%f745, [%rd100];
$L__BB0_44:
	st.shared.f32 	[%r5+28], %f745;
$L__BB0_45:
	@%p19 bra 	$L__BB0_47;
	ld.global.nc.f32 	%f287, [%rd3+4];
	st.shared.f32 	[%r15], %f287;
$L__BB0_47:
	@%p20 bra 	$L__BB0_49;
	ld.global.nc.f32 	%f288, [%rd3+16];
	st.shared.f32 	[%r15+4], %f288;
$L__BB0_49:
	bar.sync 	0;
	ld.shared.f32 	%f290, [%r17];
	ld.shared.f32 	%f291, [%r17+28];
	ld.shared.f32 	%f292, [%r17+56];
	ld.shared.f32 	%f293, [%r17+252];
	ld.shared.f32 	%f294, [%r17+280];
	ld.shared.f32 	%f295, [%r17+308];
	ld.shared.f32 	%f296, [%r18];
	ld.shared.f32 	%f297, [%r18+4];
	ld.shared.f32 	%f298, [%r18+8];
	ld.shared.f32 	%f299, [%r18+12];
	ld.shared.f32 	%f300, [%r18+16];
	ld.shared.f32 	%f301, [%r18+20];
	fma.rn.f32 	%f302, %f290, %f296, %f18;
	fma.rn.f32 	%f303, %f291, %f297, %f302;
	fma.rn.f32 	%f304, %f292, %f298, %f303;
	fma.rn.f32 	%f305, %f293, %f299, %f304;
	fma.rn.f32 	%f306, %f294, %f300, %f305;
	fma.rn.f32 	%f307, %f295, %f301, %f306;
	ld.shared.f32 	%f308, [%r17+504];
	ld.shared.f32 	%f309, [%r17+532];
	ld.shared.f32 	%f310, [%r17+560];
	ld.shared.f32 	%f311, [%r17+756];
	ld.shared.f32 	%f312, [%r17+784];
	ld.shared.f32 	%f313, [%r17+812];
	ld.shared.f32 	%f314, [%r18+24];
	ld.shared.f32 	%f315, [%r18+28];
	ld.shared.f32 	%f316, [%r18+32];
	ld.shared.f32 	%f317, [%r18+36];
	ld.shared.f32 	%f318, [%r18+40];
	ld.shared.f32 	%f319, [%r18+44];
	fma.rn.f32 	%f320, %f308, %f314, %f307;
	fma.rn.f32 	%f321, %f309, %f315, %f320;
	fma.rn.f32 	%f322, %f310, %f316, %f321;
	fma.rn.f32 	%f323, %f311, %f317, %f322;
	fma.rn.f32 	%f324, %f312, %f318, %f323;
	fma.rn.f32 	%f325, %f313, %f319, %f324;
	ld.shared.f32 	%f326, [%r17+1008];
	ld.shared.f32 	%f327, [%r17+1036];
	ld.shared.f32 	%f328, [%r17+1064];
	ld.shared.f32 	%f329, [%r17+1260];
	ld.shared.f32 	%f330, [%r17+1288];
	ld.shared.f32 	%f331, [%r17+1316];
	ld.shared.f32 	%f332, [%r18+48];
	ld.shared.f32 	%f333, [%r18+52];
	ld.shared.f32 	%f334, [%r18+56];
	ld.shared.f32 	%f335, [%r18+60];
	ld.shared.f32 	%f336, [%r18+64];
	ld.shared.f32 	%f337, [%r18+68];
	fma.rn.f32 	%f338, %f326, %f332, %f325;
	fma.rn.f32 	%f339, %f327, %f333, %f338;
	fma.rn.f32 	%f340, %f328, %f334, %f339;
	fma.rn.f32 	%f341, %f329, %f335, %f340;
	fma.rn.f32 	%f342, %f330, %f336, %f341;
	fma.rn.f32 	%f343, %f331, %f337, %f342;
	ld.shared.f32 	%f344, [%r17+1512];
	ld.shared.f32 	%f345, [%r17+1540];
	ld.shared.f32 	%f346, [%r17+1568];
	ld.shared.f32 	%f347, [%r17+1764];
	ld.shared.f32 	%f348, [%r17+1792];
	ld.shared.f32 	%f349, [%r17+1820];
	ld.shared.f32 	%f350, [%r18+72];
	ld.shared.f32 	%f351, [%r18+76];
	ld.shared.f32 	%f352, [%r18+80];
	ld.shared.f32 	%f353, [%r18+84];
	ld.shared.f32 	%f354, [%r18+88];
	ld.shared.f32 	%f355, [%r18+92];
	fma.rn.f32 	%f356, %f344, %f350, %f343;
	fma.rn.f32 	%f357, %f345, %f351, %f356;
	fma.rn.f32 	%f358, %f346, %f352, %f357;
	fma.rn.f32 	%f359, %f347, %f353, %f358;
	fma.rn.f32 	%f360, %f348, %f354, %f359;
	fma.rn.f32 	%f361, %f349, %f355, %f360;
	ld.shared.f32 	%f362, [%r17+2016];
	ld.shared.f32 	%f363, [%r17+2044];
	ld.shared.f32 	%f364, [%r17+2072];
	ld.shared.f32 	%f365, [%r17+2268];
	ld.shared.f32 	%f366, [%r17+2296];
	ld.shared.f32 	%f367, [%r17+2324];
	ld.shared.f32 	%f368, [%r18+96];
	ld.shared.f32 	%f369, [%r18+100];
	ld.shared.f32 	%f370, [%r18+104];
	ld.shared.f32 	%f371, [%r18+108];
	ld.shared.f32 	%f372, [%r18+112];
	ld.shared.f32 	%f373, [%r18+116];
	fma.rn.f32 	%f374, %f362, %f368, %f361;
	fma.rn.f32 	%f375, %f363, %f369, %f374;
	fma.rn.f32 	%f376, %f364, %f370, %f375;
	fma.rn.f32 	%f377, %f365, %f371, %f376;
	fma.rn.f32 	%f378, %f366, %f372, %f377;
	fma.rn.f32 	%f379, %f367, %f373, %f378;
	ld.shared.f32 	%f380, [%r17+2520];
	ld.shared.f32 	%f381, [%r17+2548];
	ld.shared.f32 	%f382, [%r17+2576];
	ld.shared.f32 	%f383, [%r17+2772];
	ld.shared.f32 	%f384, [%r17+2800];
	ld.shared.f32 	%f385, [%r17+2828];
	ld.shared.f32 	%f386, [%r18+120];
	ld.shared.f32 	%f387, [%r18+124];
	ld.shared.f32 	%f388, [%r18+128];
	ld.shared.f32 	%f389, [%r18+132];
	ld.shared.f32 	%f390, [%r18+136];
	ld.shared.f32 	%f391, [%r18+140];
	fma.rn.f32 	%f392, %f380, %f386, %f379;
	fma.rn.f32 	%f393, %f381, %f387, %f392;
	fma.rn.f32 	%f394, %f382, %f388, %f393;
	fma.rn.f32 	%f395, %f383, %f389, %f394;
	fma.rn.f32 	%f396, %f384, %f390, %f395;
	fma.rn.f32 	%f397, %f385, %f391, %f396;
	ld.shared.f32 	%f398, [%r17+3024];
	ld.shared.f32 	%f399, [%r17+3052];
	ld.shared.f32 	%f400, [%r17+3080];
	ld.shared.f32 	%f401, [%r17+3276];
	ld.shared.f32 	%f402, [%r17+3304];
	ld.shared.f32 	%f403, [%r17+3332];
	ld.shared.f32 	%f404, [%r18+144];
	ld.shared.f32 	%f405, [%r18+148];
	ld.shared.f32 	%f406, [%r18+152];
	ld.shared.f32 	%f407, [%r18+156];
	ld.shared.f32 	%f408, [%r18+160];
	ld.shared.f32 	%f409, [%r18+164];
	fma.rn.f32 	%f410, %f398, %f404, %f397;
	fma.rn.f32 	%f411, %f399, %f405, %f410;
	fma.rn.f32 	%f412, %f400, %f406, %f411;
	fma.rn.f32 	%f413, %f401, %f407, %f412;
	fma.rn.f32 	%f414, %f402, %f408, %f413;
	fma.rn.f32 	%f415, %f403, %f409, %f414;
	ld.shared.f32 	%f416, [%r17+3528];
	ld.shared.f32 	%f417, [%r17+3556];
	ld.shared.f32 	%f418, [%r17+3584];
	ld.shared.f32 	%f419, [%r17+3780];
	ld.shared.f32 	%f420, [%r17+3808];
	ld.shared.f32 	%f421, [%r17+3836];
	ld.shared.f32 	%f422, [%r18+168];
	ld.shared.f32 	%f423, [%r18+172];
	ld.shared.f32 	%f424, [%r18+176];
	ld.shared.f32 	%f425, [%r18+180];
	ld.shared.f32 	%f426, [%r18+184];
	ld.shared.f32 	%f427, [%r18+188];
	fma.rn.f32 	%f428, %f416, %f422, %f415;
	fma.rn.f32 	%f429, %f417, %f423, %f428;
	fma.rn.f32 	%f430, %f418, %f424, %f429;
	fma.rn.f32 	%f431, %f419, %f425, %f430;
	fma.rn.f32 	%f432, %f420, %f426, %f431;
	fma.rn.f32 	%f433, %f421, %f427, %f432;
	ld.shared.f32 	%f434, [%r17+4032];
	ld.shared.f32 	%f435, [%r17+4060];
	ld.shared.f32 	%f436, [%r17+4088];
	ld.shared.f32 	%f437, [%r17+4284];
	ld.shared.f32 	%f438, [%r17+4312];
	ld.shared.f32 	%f439, [%r17+4340];
	ld.shared.f32 	%f440, [%r18+192];
	ld.shared.f32 	%f441, [%r18+196];
	ld.shared.f32 	%f442, [%r18+200];
	ld.shared.f32 	%f443, [%r18+204];
	ld.shared.f32 	%f444, [%r18+208];
	ld.shared.f32 	%f445, [%r18+212];
	fma.rn.f32 	%f446, %f434, %f440, %f433;
	fma.rn.f32 	%f447, %f435, %f441, %f446;
	fma.rn.f32 	%f448, %f436, %f442, %f447;
	fma.rn.f32 	%f449, %f437, %f443, %f448;
	fma.rn.f32 	%f450, %f438, %f444, %f449;
	fma.rn.f32 	%f451, %f439, %f445, %f450;
	ld.shared.f32 	%f452, [%r17+4536];
	ld.shared.f32 	%f453, [%r17+4564];
	ld.shared.f32 	%f454, [%r17+4592];
	ld.shared.f32 	%f455, [%r17+4788];
	ld.shared.f32 	%f456, [%r17+4816];
	ld.shared.f32 	%f457, [%r17+4844];
	ld.shared.f32 	%f458, [%r18+216];
	ld.shared.f32 	%f459, [%r18+220];
	ld.shared.f32 	%f460, [%r18+224];
	ld.shared.f32 	%f461, [%r18+228];
	ld.shared.f32 	%f462, [%r18+232];
	ld.shared.f32 	%f463, [%r18+236];
	fma.rn.f32 	%f464, %f452, %f458, %f451;
	fma.rn.f32 	%f465, %f453, %f459, %f464;
	fma.rn.f32 	%f466, %f454, %f460, %f465;
	fma.rn.f32 	%f467, %f455, %f461, %f466;
	fma.rn.f32 	%f468, %f456, %f462, %f467;
	fma.rn.f32 	%f469, %f457, %f463, %f468;
	ld.shared.f32 	%f470, [%r17+5040];
	ld.shared.f32 	%f471, [%r17+5068];
	ld.shared.f32 	%f472, [%r17+5096];
	ld.shared.f32 	%f473, [%r17+5292];
	ld.shared.f32 	%f474, [%r17+5320];
	ld.shared.f32 	%f475, [%r17+5348];
	ld.shared.f32 	%f476, [%r18+240];
	ld.shared.f32 	%f477, [%r18+244];
	ld.shared.f32 	%f478, [%r18+248];
	ld.shared.f32 	%f479, [%r18+252];
	ld.shared.f32 	%f480, [%r18+256];
	ld.shared.f32 	%f481, [%r18+260];
	fma.rn.f32 	%f482, %f470, %f476, %f469;
	fma.rn.f32 	%f483, %f471, %f477, %f482;
	fma.rn.f32 	%f484, %f472, %f478, %f483;
	fma.rn.f32 	%f485, %f473, %f479, %f484;
	fma.rn.f32 	%f486, %f474, %f480, %f485;
	fma.rn.f32 	%f487, %f475, %f481, %f486;
	ld.shared.f32 	%f488, [%r17+5544];
	ld.shared.f32 	%f489, [%r17+5572];
	ld.shared.f32 	%f490, [%r17+5600];
	ld.shared.f32 	%f491, [%r17+5796];
	ld.shared.f32 	%f492, [%r17+5824];
	ld.shared.f32 	%f493, [%r17+5852];
	ld.shared.f32 	%f494, [%r18+264];
	ld.shared.f32 	%f495, [%r18+268];
	ld.shared.f32 	%f496, [%r18+272];
	ld.shared.f32 	%f497, [%r18+276];
	ld.shared.f32 	%f498, [%r18+280];
	ld.shared.f32 	%f499, [%r18+284];
	fma.rn.f32 	%f500, %f488, %f494, %f487;
	fma.rn.f32 	%f501, %f489, %f495, %f500;
	fma.rn.f32 	%f502, %f490, %f496, %f501;
	fma.rn.f32 	%f503, %f491, %f497, %f502;
	fma.rn.f32 	%f504, %f492, %f498, %f503;
	fma.rn.f32 	%f35, %f493, %f499, %f504;
	bar.sync 	0;
	mov.f32 	%f746, 0f00000000;
	@%p93 bra 	$L__BB0_51;
	mad.lo.s32 	%r114, %r133, 1176, %r19;
	add.s32 	%r115, %r114, 1;
	mul.wide.u32 	%rd101, %r115, 4;
	add.s64 	%rd102, %rd2, %rd101;
	ld.global.nc.f32 	%f746, [%rd102];
$L__BB0_51:
	st.shared.f32 	[%r5], %f746;
	mov.f32 	%f747, 0f00000000;
	@%p94 bra 	$L__BB0_53;
	mad.lo.s32 	%r116, %r133, 1176, %r20;
	add.s32 	%r117, %r116, 1;
	mul.wide.u32 	%rd103, %r117, 4;
	add.s64 	%rd104, %rd2, %rd103;
	ld.global.nc.f32 	%f747, [%rd104];
$L__BB0_53:
	st.shared.f32 	[%r5+4], %f747;
	mov.f32 	%f748, 0f00000000;
	@%p95 bra 	$L__BB0_55;
	mad.lo.s32 	%r118, %r133, 1176, %r21;
	add.s32 	%r119, %r118, 1;
	mul.wide.u32 	%rd105, %r119, 4;
	add.s64 	%rd106, %rd2, %rd105;
	ld.global.nc.f32 	%f748, [%rd106];
$L__BB0_55:
	st.shared.f32 	[%r5+8], %f748;
	mov.f32 	%f749, 0f00000000;
	@%p96 bra 	$L__BB0_57;
	mad.lo.s32 	%r120, %r133, 1176, %r22;
	add.s32 	%r121, %r120, 1;
	mul.wide.u32 	%rd107, %r121, 4;
	add.s64 	%rd108, %rd2, %rd107;
	ld.global.nc.f32 	%f749, [%rd108];
$L__BB0_57:
	st.shared.f32 	[%r5+12], %f749;
	mov.f32 	%f750, 0f00000000;
	@%p97 bra 	$L__BB0_59;
	mad.lo.s32 	%r122, %r133, 1176, %r23;
	add.s32 	%r123, %r122, 1;
	mul.wide.u32 	%rd109, %r123, 4;
	add.s64 	%rd110, %rd2, %rd109;
	ld.global.nc.f32 	%f750, [%rd110];
$L__BB0_59:
	st.shared.f32 	[%r5+16], %f750;
	mov.f32 	%f751, 0f00000000;
	@%p98 bra 	$L__BB0_61;
	mad.lo.s32 	%r124, %r133, 1176, %r24;
	add.s32 	%r125, %r124, 1;
	mul.wide.u32 	%rd111, %r125, 4;
	add.s64 	%rd112, %rd2, %rd111;
	ld.global.nc.f32 	%f751, [%rd112];
$L__BB0_61:
	st.shared.f32 	[%r5+20], %f751;
	@%p17 bra 	$L__BB0_65;
	mov.f32 	%f752, 0f00000000;
	@%p99 bra 	$L__BB0_64;
	mad.lo.s32 	%r126, %r133, 1176, %r25;
	add.s32 	%r127, %r126, 1;
	mul.wide.u32 	%rd113, %r127, 4;
	add.s64 	%rd114, %rd2, %rd113;
	ld.global.nc.f32 	%f752, [%rd114];
$L__BB0_64:
	st.shared.f32 	[%r5+24], %f752;
$L__BB0_65:
	@%p18 bra 	$L__BB0_69;
	mov.f32 	%f753, 0f00000000;
	@%p100 bra 	$L__BB0_68;
	mad.lo.s32 	%r128, %r133, 1176, %r26;
	add.s32 	%r129, %r128, 1;
	mul.wide.u32 	%rd115, %r129, 4;
	add.s64 	%rd116, %rd2, %rd115;
	ld.global.nc.f32 	%f753, [%rd116];
$L__BB0_68:
	st.shared.f32 	[%r5+28], %f753;
$L__BB0_69:
	@%p19 bra 	$L__BB0_71;
	ld.global.nc.f32 	%f512, [%rd3+8];
	st.shared.f32 	[%r15], %f512;
$L__BB0_71:
	@%p20 bra 	$L__BB0_73;
	ld.global.nc.f32 	%f513, [%rd3+20];
	st.shared.f32 	[%r15+4], %f513;
$L__BB0_73:
	bar.sync 	0;
	ld.shared.f32 	%f514, [%r17];
	ld.shared.f32 	%f515, [%r17+28];
	ld.shared.f32 	%f516, [%r17+56];
	ld.shared.f32 	%f517, [%r17+252];
	ld.shared.f32 	%f518, [%r17+280];
	ld.shared.f32 	%f519, [%r17+308];
	ld.shared.f32 	%f520, [%r18];
	ld.shared.f32 	%f521, [%r18+4];
	ld.shared.f32 	%f522, [%r18+8];
	ld.shared.f32 	%f523, [%r18+12];
	ld.shared.f32 	%f524, [%r18+16];
	ld.shared.f32 	%f525, [%r18+20];
	fma.rn.f32 	%f526, %f514, %f520, %f35;
	fma.rn.f32 	%f527, %f515, %f521, %f526;
	fma.rn.f32 	%f528, %f516, %f522, %f527;
	fma.rn.f32 	%f529, %f517, %f523, %f528;
	fma.rn.f32 	%f530, %f518, %f524, %f529;
	fma.rn.f32 	%f531, %f519, %f525, %f530;
	ld.shared.f32 	%f532, [%r17+504];
	ld.shared.f32 	%f533, [%r17+532];
	ld.shared.f32 	%f534, [%r17+560];
	ld.shared.f32 	%f535, [%r17+756];
	ld.shared.f32 	%f536, [%r17+784];
	ld.shared.f32 	%f537, [%r17+812];
	ld.shared.f32 	%f538, [%r18+24];
	ld.shared.f32 	%f539, [%r18+28];
	ld.shared.f32 	%f540, [%r18+32];
	ld.shared.f32 	%f541, [%r18+36];
	ld.shared.f32 	%f542, [%r18+40];
	ld.shared.f32 	%f543, [%r18+44];
	fma.rn.f32 	%f544, %f532, %f538, %f531;
	fma.rn.f32 	%f545, %f533, %f539, %f544;
	fma.rn.f32 	%f546, %f534, %f540, %f545;
	fma.rn.f32 	%f547, %f535, %f541, %f546;
	fma.rn.f32 	%f548, %f536, %f542, %f547;
	fma.rn.f32 	%f549, %f537, %f543, %f548;
	ld.shared.f32 	%f550, [%r17+1008];
	ld.shared.f32 	%f551, [%r17+1036];
	ld.shared.f32 	%f552, [%r17+1064];
	ld.shared.f32 	%f553, [%r17+1260];
	ld.shared.f32 	%f554, [%r17+1288];
	ld.shared.f32 	%f555, [%r17+1316];
	ld.shared.f32 	%f556, [%r18+48];
	ld.shared.f32 	%f557, [%r18+52];
	ld.shared.f32 	%f558, [%r18+56];
	ld.shared.f32 	%f559, [%r18+60];
	ld.shared.f32 	%f560, [%r18+64];
	ld.shared.f32 	%f561, [%r18+68];
	fma.rn.f32 	%f562, %f550, %f556, %f549;
	fma.rn.f32 	%f563, %f551, %f557, %f562;
	fma.rn.f32 	%f564, %f552, %f558, %f563;
	fma.rn.f32 	%f565, %f553, %f559, %f564;
	fma.rn.f32 	%f566, %f554, %f560, %f565;
	fma.rn.f32 	%f567, %f555, %f561, %f566;
	ld.shared.f32 	%f568, [%r17+1512];
	ld.shared.f32 	%f569, [%r17+1540];
	ld.shared.f32 	%f570, [%r17+1568];
	ld.shared.f32 	%f571, [%r17+1764];
	ld.shared.f32 	%f572, [%r17+1792];
	ld.shared.f32 	%f573, [%r17+1820];
	ld.shared.f32 	%f574, [%r18+72];
	ld.shared.f32 	%f575, [%r18+76];
	ld.shared.f32 	%f576, [%r18+80];
	ld.shared.f32 	%f577, [%r18+84];
	ld.shared.f32 	%f578, [%r18+88];
	ld.shared.f32 	%f579, [%r18+92];
	fma.rn.f32 	%f580, %f568, %f574, %f567;
	fma.rn.f32 	%f581, %f569, %f575, %f580;
	fma.rn.f32 	%f582, %f570, %f576, %f581;
	fma.rn.f32 	%f583, %f571, %f577, %f582;
	fma.rn.f32 	%f584, %f572, %f578, %f583;
	fma.rn.f32 	%f585, %f573, %f579, %f584;
	ld.shared.f32 	%f586, [%r17+2016];
	ld.shared.f32 	%f587, [%r17+2044];
	ld.shared.f32 	%f588, [%r17+2072];
	ld.shared.f32 	%f589, [%r17+2268];
	ld.shared.f32 	%f590, [%r17+2296];
	ld.shared.f32 	%f591, [%r17+2324];
	ld.shared.f32 	%f592, [%r18+96];
	ld.shared.f32 	%f593, [%r18+100];
	ld.shared.f32 	%f594, [%r18+104];
	ld.shared.f32 	%f595, [%r18+108];
	ld.shared.f32 	%f596, [%r18+112];
	ld.shared.f32 	%f597, [%r18+116];
	fma.rn.f32 	%f598, %f586, %f592, %f585;
	fma.rn.f32 	%f599, %f587, %f593, %f598;
	fma.rn.f32 	%f600, %f588, %f594, %f599;
	fma.rn.f32 	%f601, %f589, %f595, %f600;
	fma.rn.f32 	%f602, %f590, %f596, %f601;
	fma.rn.f32 	%f603, %f591, %f597, %f602;
	ld.shared.f32 	%f604, [%r17+2520];
	ld.shared.f32 	%f605, [%r17+2548];
	ld.shared.f32 	%f606, [%r17+2576];
	ld.shared.f32 	%f607, [%r17+2772];
	ld.shared.f32 	%f608, [%r17+2800];
	ld.shared.f32 	%f609, [%r17+2828];
	ld.shared.f32 	%f610, [%r18+120];
	ld.shared.f32 	%f611, [%r18+124];
	ld.shared.f32 	%f612, [%r18+128];
	ld.shared.f32 	%f613, [%r18+132];
	ld.shared.f32 	%f614, [%r18+136];
	ld.shared.f32 	%f615, [%r18+140];
	fma.rn.f32 	%f616, %f604, %f610, %f603;
	fma.rn.f32 	%f617, %f605, %f611, %f616;
	fma.rn.f32 	%f618, %f606, %f612, %f617;
	fma.rn.f32 	%f619, %f607, %f613, %f618;
	fma.rn.f32 	%f620, %f608, %f614, %f619;
	fma.rn.f32 	%f621, %f609, %f615, %f620;
	ld.shared.f32 	%f622, [%r17+3024];
	ld.shared.f32 	%f623, [%r17+3052];
	ld.shared.f32 	%f624, [%r17+3080];
	ld.shared.f32 	%f625, [%r17+3276];
	ld.shared.f32 	%f626, [%r17+3304];
	ld.shared.f32 	%f627, [%r17+3332];
	ld.shared.f32 	%f628, [%r18+144];
	ld.shared.f32 	%f629, [%r18+148];
	ld.shared.f32 	%f630, [%r18+152];
	ld.shared.f32 	%f631, [%r18+156];
	ld.shared.f32 	%f632, [%r18+160];
	ld.shared.f32 	%f633, [%r18+164];
	fma.rn.f32 	%f634, %f622, %f628, %f621;
	fma.rn.f32 	%f635, %f623, %f629, %f634;
	fma.rn.f32 	%f636, %f624, %f630, %f635;
	fma.rn.f32 	%f637, %f625, %f631, %f636;
	fma.rn.f32 	%f638, %f626, %f632, %f637;
	fma.rn.f32 	%f639, %f627, %f633, %f638;
	ld.shared.f32 	%f640, [%r17+3528];
	ld.shared.f32 	%f641, [%r17+3556];
	ld.shared.f32 	%f642, [%r17+3584];
	ld.shared.f32 	%f643, [%r17+3780];
	ld.shared.f32 	%f644, [%r17+3808];
	ld.shared.f32 	%f645, [%r17+3836];
	ld.shared.f32 	%f646, [%r18+168];
	ld.shared.f32 	%f647, [%r18+172];
	ld.shared.f32 	%f648, [%r18+176];
	ld.shared.f32 	%f649, [%r18+180];
	ld.shared.f32 	%f650, [%r18+184];
	ld.shared.f32 	%f651, [%r18+188];
	fma.rn.f32 	%f652, %f640, %f646, %f639;
	fma.rn.f32 	%f653, %f641, %f647, %f652;
	fma.rn.f32 	%f654, %f642, %f648, %f653;
	fma.rn.f32 	%f655, %f643, %f649, %f654;
	fma.rn.f32 	%f656, %f644, %f650, %f655;
	fma.rn.f32 	%f657, %f645, %f651, %f656;
	ld.shared.f32 	%f658, [%r17+4032];
	ld.shared.f32 	%f659, [%r17+4060];
	ld.shared.f32 	%f660, [%r17+4088];
	ld.shared.f32 	%f661, [%r17+4284];
	ld.shared.f32 	%f662, [%r17+4312];
	ld.shared.f32 	%f663, [%r17+4340];
	ld.shared.f32 	%f664, [%r18+192];
	ld.shared.f32 	%f665, [%r18+196];
	ld.shared.f32 	%f666, [%r18+200];
	ld.shared.f32 	%f667, [%r18+204];
	ld.shared.f32 	%f668, [%r18+208];
	ld.shared.f32 	%f669, [%r18+212];
	fma.rn.f32 	%f670, %f658, %f664, %f657;
	fma.rn.f32 	%f671, %f659, %f665, %f670;
	fma.rn.f32 	%f672, %f660, %f666, %f671;
	fma.rn.f32 	%f673, %f661, %f667, %f672;
	fma.rn.f32 	%f674, %f662, %f668, %f673;
	fma.rn.f32 	%f675, %f663, %f669, %f674;
	ld.shared.f32 	%f676, [%r17+4536];
	ld.shared.f32 	%f677, [%r17+4564];
	ld.shared.f32 	%f678, [%r17+4592];
	ld.shared.f32 	%f679, [%r17+4788];
	ld.shared.f32 	%f680, [%r17+4816];
	ld.shared.f32 	%f681, [%r17+4844];
	ld.shared.f32 	%f682, [%r18+216];
	ld.shared.f32 	%f683, [%r18+220];
	ld.shared.f32 	%f684, [%r18+224];
	ld.shared.f32 	%f685, [%r18+228];
	ld.shared.f32 	%f686, [%r18+232];
	ld.shared.f32 	%f687, [%r18+236];
	fma.rn.f32 	%f688, %f676, %f682, %f675;
	fma.rn.f32 	%f689, %f677, %f683, %f688;
	fma.rn.f32 	%f690, %f678, %f684, %f689;
	fma.rn.f32 	%f691, %f679, %f685, %f690;
	fma.rn.f32 	%f692, %f680, %f686, %f691;
	fma.rn.f32 	%f693, %f681, %f687, %f692;
	ld.shared.f32 	%f694, [%r17+5040];
	ld.shared.f32 	%f695, [%r17+5068];
	ld.shared.f32 	%f696, [%r17+5096];
	ld.shared.f32 	%f697, [%r17+5292];
	ld.shared.f32 	%f698, [%r17+5320];
	ld.shared.f32 	%f699, [%r17+5348];
	ld.shared.f32 	%f700, [%r18+240];
	ld.shared.f32 	%f701, [%r18+244];
	ld.shared.f32 	%f702, [%r18+248];
	ld.shared.f32 	%f703, [%r18+252];
	ld.shared.f32 	%f704, [%r18+256];
	ld.shared.f32 	%f705, [%r18+260];
	fma.rn.f32 	%f706, %f694, %f700, %f693;
	fma.rn.f32 	%f707, %f695, %f701, %f706;
	fma.rn.f32 	%f708, %f696, %f702, %f707;
	fma.rn.f32 	%f709, %f697, %f703, %f708;
	fma.rn.f32 	%f710, %f698, %f704, %f709;
	fma.rn.f32 	%f711, %f699, %f705, %f710;
	ld.shared.f32 	%f712, [%r17+5544];
	ld.shared.f32 	%f713, [%r17+5572];
	ld.shared.f32 	%f714, [%r17+5600];
	ld.shared.f32 	%f715, [%r17+5796];
	ld.shared.f32 	%f716, [%r17+5824];
	ld.shared.f32 	%f717, [%r17+5852];
	ld.shared.f32 	%f718, [%r18+264];
	ld.shared.f32 	%f719, [%r18+268];
	ld.shared.f32 	%f720, [%r18+272];
	ld.shared.f32 	%f721, [%r18+276];
	ld.shared.f32 	%f722, [%r18+280];
	ld.shared.f32 	%f723, [%r18+284];
	fma.rn.f32 	%f724, %f712, %f718, %f711;
	fma.rn.f32 	%f725, %f713, %f719, %f724;
	fma.rn.f32 	%f726, %f714, %f720, %f725;
	fma.rn.f32 	%f727, %f715, %f721, %f726;
	fma.rn.f32 	%f728, %f716, %f722, %f727;
	fma.rn.f32 	%f729, %f717, %f723, %f728;
	add.s32 	%r133, %r133, 1;
	setp.ne.s32 	%p101, %r133, 8;
	@%p101 bra 	$L__BB0_1;
	ld.param.u64 	%rd120, [default_function_kernel0_param_2];
	cvta.to.global.u64 	%rd117, %rd120;
	mad.lo.s32 	%r130, %r2, 49, %r1;
	mad.lo.s32 	%r131, %r13, 196, %r130;
	add.s32 	%r132, %r131, %r16;
	mul.wide.u32 	%rd118, %r132, 4;
	add.s64 	%rd119, %rd117, %rd118;
	st.global.f32 	[%rd119], %f729;
	ret;

}
	// .globl	_Z6conv2dPfPKfS_
.visible .entry _Z6conv2dPfPKfS_(
	.param .u64 .ptr .align 1 _Z6conv2dPfPKfS__param_0,
	.param .u64 .ptr .align 1 _Z6conv2dPfPKfS__param_1,
	.param .u64 .ptr .align 1 _Z6conv2dPfPKfS__param_2
)
{
	.reg .pred 	%p<16>;
	.reg .b16 	%rs<5>;
	.reg .b32 	%r<262>;
	.reg .b32 	%f<630>;
	.reg .b64 	%rd<301>;

	ld.param.u64 	%rd4, [_Z6conv2dPfPKfS__param_0];
	ld.param.u64 	%rd3, [_Z6conv2dPfPKfS__param_1];
	ld.param.u64 	%rd5, [_Z6conv2dPfPKfS__param_2];
	cvta.to.global.u64 	%rd1, %rd5;
	cvta.to.global.u64 	%rd2, %rd4;
	mov.u32 	%r46, %ctaid.x;
	mul.hi.u32 	%r47, %r46, -1840700269;
	shr.u32 	%r1, %r47, 2;
	mul.lo.s32 	%r48, %r1, 7;
	sub.s32 	%r2, %r46, %r48;
	mov.u32 	%r257, %tid.x;
	cvt.u16.u32 	%rs1, %r257;
	mul.hi.u16 	%rs2, %rs1, 410;
	cvt.u32.u16 	%r4, %rs2;
	mul.lo.s16 	%rs3, %rs2, 160;
	sub.s16 	%rs4, %rs1, %rs3;
	cvt.u32.u16 	%r5, %rs4;
	setp.gt.u32 	%p1, %r257, 479;
	@%p1 bra 	$L__BB1_7;
	mov.u32 	%r6, %ntid.x;
	add.s32 	%r49, %r257, %r6;
	max.u32 	%r50, %r49, 480;
	setp.lt.u32 	%p2, %r49, 480;
	selp.u32 	%r51, 1, 0, %p2;
	add.s32 	%r52, %r49, %r51;
	sub.s32 	%r53, %r50, %r52;
	div.u32 	%r54, %r53, %r6;
	add.s32 	%r7, %r54, %r51;
	and.b32  	%r55, %r7, 3;
	setp.eq.s32 	%p3, %r55, 3;
	@%p3 bra 	$L__BB1_4;
	add.s32 	%r56, %r7, 1;
	and.b32  	%r57, %r56, 3;
	shl.b32 	%r58, %r257, 2;
	mov.u32 	%r59, shared_input;
	add.s32 	%r254, %r59, %r58;
	shl.b32 	%r9, %r6, 2;
	neg.s32 	%r253, %r57;
	mad.lo.s32 	%r257, %r6, %r57, %r257;
$L__BB1_3:
	.pragma "nounroll";
	mov.b32 	%r60, 0;
	st.shared.u32 	[%r254], %r60;
	add.s32 	%r254, %r254, %r9;
	add.s32 	%r253, %r253, 1;
	setp.ne.s32 	%p4, %r253, 0;
	@%p4 bra 	$L__BB1_3;
$L__BB1_4:
	setp.lt.u32 	%p5, %r7, 3;
	@%p5 bra 	$L__BB1_7;
	shl.b32 	%r17, %r6, 2;
	shl.b32 	%r61, %r257, 2;
	mov.u32 	%r62, shared_input;
	add.s32 	%r256, %r62, %r61;
	shl.b32 	%r19, %r6, 4;
	shl.b32 	%r20, %r6, 3;
	mul.lo.s32 	%r21, %r6, 12;
$L__BB1_6:
	mov.b32 	%r63, 0;
	st.shared.u32 	[%r256], %r63;
	add.s32 	%r64, %r256, %r17;
	st.shared.u32 	[%r64], %r63;
	add.s32 	%r65, %r256, %r20;
	st.shared.u32 	[%r65], %r63;
	add.s32 	%r66, %r256, %r21;
	st.shared.u32 	[%r66], %r63;
	add.s32 	%r257, %r257, %r17;
	add.s32 	%r256, %r256, %r19;
	setp.lt.u32 	%p6, %r257, 480;
	@%p6 bra 	$L__BB1_6;
$L__BB1_7:
	shl.b32 	%r26, %r1, 4;
	setp.ne.s32 	%p7, %r2, 0;
	max.u32 	%r67, %r2, 1;
	add.s32 	%r27, %r67, -1;
	min.u32 	%r68, %r2, 5;
	add.s32 	%r28, %r68, 2;
	bar.sync 	0;
	@%p7 bra 	$L__BB1_13;
	sub.s32 	%r84, %r28, %r27;
	mul.lo.s32 	%r29, %r84, 7;
	mul.lo.s32 	%r30, %r27, 7;
	mov.u32 	%r260, %r4;
$L__BB1_9:
	setp.le.u32 	%p11, %r29, %r5;
	@%p11 bra 	$L__BB1_12;
	add.s32 	%r85, %r26, %r260;
	mad.lo.s32 	%r40, %r85, 49, %r30;
	mul.lo.s32 	%r41, %r260, 30;
	mov.u32 	%r261, %r5;
$L__BB1_11:
	mul.hi.u32 	%r86, %r261, 613566757;
	sub.s32 	%r87, %r261, %r86;
	shr.u32 	%r88, %r87, 1;
	add.s32 	%r89, %r88, %r86;
	shr.u32 	%r90, %r89, 2;
	mul.lo.s32 	%r91, %r90, 7;
	sub.s32 	%r92, %r261, %r91;
	add.s32 	%r93, %r40, %r261;
	mul.wide.u32 	%rd8, %r93, 4;
	add.s64 	%rd9, %rd2, %rd8;
	ld.global.nc.f32 	%f4, [%rd9];
	add.s32 	%r94, %r41, %r92;
	mad.lo.s32 	%r95, %r90, 10, %r94;
	shl.b32 	%r96, %r95, 2;
	mov.u32 	%r97, shared_input;
	add.s32 	%r98, %r97, %r96;
	st.shared.f32 	[%r98+44], %f4;
	add.s32 	%r261, %r261, 160;
	setp.lt.u32 	%p12, %r261, %r29;
	@%p12 bra 	$L__BB1_11;
$L__BB1_12:
	add.s32 	%r44, %r260, 4;
	setp.lt.u32 	%p13, %r260, 12;
	mov.u32 	%r260, %r44;
	@%p13 bra 	$L__BB1_9;
	bra.uni 	$L__BB1_18;
$L__BB1_13:
	sub.s32 	%r69, %r28, %r27;
	mul.lo.s32 	%r31, %r69, 7;
	mul.lo.s32 	%r32, %r27, 7;
	mov.u32 	%r258, %r4;
$L__BB1_14:
	setp.le.u32 	%p8, %r31, %r5;
	@%p8 bra 	$L__BB1_17;
	add.s32 	%r70, %r26, %r258;
	mad.lo.s32 	%r34, %r70, 49, %r32;
	mul.lo.s32 	%r35, %r258, 30;
	mov.u32 	%r259, %r5;
$L__BB1_16:
	mul.hi.u32 	%r71, %r259, 613566757;
	sub.s32 	%r72, %r259, %r71;
	shr.u32 	%r73, %r72, 1;
	add.s32 	%r74, %r73, %r71;
	shr.u32 	%r75, %r74, 2;
	mul.lo.s32 	%r76, %r75, 7;
	sub.s32 	%r77, %r259, %r76;
	add.s32 	%r78, %r34, %r259;
	mul.wide.u32 	%rd6, %r78, 4;
	add.s64 	%rd7, %rd2, %rd6;
	ld.global.nc.f32 	%f3, [%rd7];
	add.s32 	%r79, %r35, %r77;
	mad.lo.s32 	%r80, %r75, 10, %r79;
	shl.b32 	%r81, %r80, 2;
	mov.u32 	%r82, shared_input;
	add.s32 	%r83, %r82, %r81;
	st.shared.f32 	[%r83+4], %f3;
	add.s32 	%r259, %r259, 160;
	setp.lt.u32 	%p9, %r259, %r31;
	@%p9 bra 	$L__BB1_16;
$L__BB1_17:
	add.s32 	%r38, %r258, 4;
	setp.lt.u32 	%p10, %r258, 12;
	mov.u32 	%r258, %r38;
	@%p10 bra 	$L__BB1_14;
$L__BB1_18:
	cvta.to.global.u64 	%rd10, %rd3;
	bar.sync 	0;
	shl.b32 	%r45, %r4, 1;
	mad.lo.s32 	%r100, %r1, 23040, %r5;
	mul.wide.u32 	%rd11, %r100, 4;
	add.s64 	%rd12, %rd10, %rd11;
	ld.global.nc.f32 	%f5, [%rd12];
	ld.global.nc.f32 	%f6, [%rd12+640];
	add.s32 	%r101, %r100, 320;
	mul.wide.u32 	%rd13, %r101, 4;
	add.s64 	%rd14, %rd10, %rd13;
	ld.global.nc.f32 	%f7, [%rd14];
	add.s32 	%r102, %r100, 480;
	mul.wide.u32 	%rd15, %r102, 4;
	add.s64 	%rd16, %rd10, %rd15;
	ld.global.nc.f32 	%f8, [%rd16];
	add.s32 	%r103, %r100, 640;
	mul.wide.u32 	%rd17, %r103, 4;
	add.s64 	%rd18, %rd10, %rd17;
	ld.global.nc.f32 	%f9, [%rd18];
	add.s32 	%r104, %r100, 800;
	mul.wide.u32 	%rd19, %r104, 4;
	add.s64 	%rd20, %rd10, %rd19;
	ld.global.nc.f32 	%f10, [%rd20];
	add.s32 	%r105, %r100, 960;
	mul.wide.u32 	%rd21, %r105, 4;
	add.s64 	%rd22, %rd10, %rd21;
	ld.global.nc.f32 	%f11, [%rd22];
	add.s32 	%r106, %r100, 1120;
	mul.wide.u32 	%rd23, %r106, 4;
	add.s64 	%rd24, %rd10, %rd23;
	ld.global.nc.f32 	%f12, [%rd24];
	add.s32 	%r107, %r100, 1280;
	mul.wide.u32 	%rd25, %r107, 4;
	add.s64 	%rd26, %rd10, %rd25;
	ld.global.nc.f32 	%f13, [%rd26];
	shl.b32 	%r108, %r4, 3;
	mov.u32 	%r109, shared_input;
	add.s32 	%r110, %r109, %r108;
	ld.shared.v2.f32 	{%f14, %f15}, [%r110];
	fma.rn.f32 	%f16, %f14, %f5, 0f00000000;
	fma.rn.f32 	%f17, %f15, %f5, 0f00000000;
	fma.rn.f32 	%f18, %f15, %f6, %f16;
	ld.shared.v2.f32 	{%f19, %f20}, [%r110+8];
	fma.rn.f32 	%f21, %f19, %f6, %f17;
	fma.rn.f32 	%f22, %f19, %f7, %f18;
	fma.rn.f32 	%f23, %f20, %f7, %f21;
	ld.shared.v2.f32 	{%f24, %f25}, [%r110+40];
	fma.rn.f32 	%f26, %f24, %f8, %f22;
	fma.rn.f32 	%f27, %f25, %f8, %f23;
	fma.rn.f32 	%f28, %f25, %f9, %f26;
	ld.shared.v2.f32 	{%f29, %f30}, [%r110+48];
	fma.rn.f32 	%f31, %f29, %f9, %f27;
	fma.rn.f32 	%f32, %f29, %f10, %f28;
	fma.rn.f32 	%f33, %f30, %f10, %f31;
	ld.shared.v2.f32 	{%f34, %f35}, [%r110+80];
	fma.rn.f32 	%f36, %f34, %f11, %f32;
	fma.rn.f32 	%f37, %f35, %f11, %f33;
	fma.rn.f32 	%f38, %f35, %f12, %f36;
	ld.shared.v2.f32 	{%f39, %f40}, [%r110+88];
	fma.rn.f32 	%f41, %f39, %f12, %f37;
	fma.rn.f32 	%f42, %f39, %f13, %f38;
	fma.rn.f32 	%f43, %f40, %f13, %f41;
	add.s32 	%r111, %r100, 1440;
	mul.wide.u32 	%rd27, %r111, 4;
	add.s64 	%rd28, %rd10, %rd27;
	ld.global.nc.f32 	%f44, [%rd28];
	add.s32 	%r112, %r100, 1600;
	mul.wide.u32 	%rd29, %r112, 4;
	add.s64 	%rd30, %rd10, %rd29;
	ld.global.nc.f32 	%f45, [%rd30];
	add.s32 	%r113, %r100, 1760;
	mul.wide.u32 	%rd31, %r113, 4;
	add.s64 	%rd32, %rd10, %rd31;
	ld.global.nc.f32 	%f46, [%rd32];
	add.s32 	%r114, %r100, 1920;
	mul.wide.u32 	%rd33, %r114, 4;
	add.s64 	%rd34, %rd10, %rd33;
	ld.global.nc.f32 	%f47, [%rd34];
	add.s32 	%r115, %r100, 2080;
	mul.wide.u32 	%rd35, %r115, 4;
	add.s64 	%rd36, %rd10, %rd35;
	ld.global.nc.f32 	%f48, [%rd36];
	add.s32 	%r116, %r100, 2240;
	mul.wide.u32 	%rd37, %r116, 4;
	add.s64 	%rd38, %rd10, %rd37;
	ld.global.nc.f32 	%f49, [%rd38];
	add.s32 	%r117, %r100, 2400;
	mul.wide.u32 	%rd39, %r117, 4;
	add.s64 	%rd40, %rd10, %rd39;
	ld.global.nc.f32 	%f50, [%rd40];
	add.s32 	%r118, %r100, 2560;
	mul.wide.u32 	%rd41, %r118, 4;
	add.s64 	%rd42, %rd10, %rd41;
	ld.global.nc.f32 	%f51, [%rd42];
	add.s32 	%r119, %r100, 2720;
	mul.wide.u32 	%rd43, %r119, 4;
	add.s64 	%rd44, %rd10, %rd43;
	ld.global.nc.f32 	%f52, [%rd44];
	ld.shared.v2.f32 	{%f53, %f54}, [%r110+120];
	fma.rn.f32 	%f55, %f53, %f44, %f42;
	fma.rn.f32 	%f56, %f54, %f44, %f43;
	fma.rn.f32 	%f57, %f54, %f45, %f55;
	ld.shared.v2.f32 	{%f58, %f59}, [%r110+128];
	fma.rn.f32 	%f60, %f58, %f45, %f56;
	fma.rn.f32 	%f61, %f58, %f46, %f57;
	fma.rn.f32 	%f62, %f59, %f46, %f60;
	ld.shared.v2.f32 	{%f63, %f64}, [%r110+160];
	fma.rn.f32 	%f65, %f63, %f47, %f61;
	fma.rn.f32 	%f66, %f64, %f47, %f62;
	fma.rn.f32 	%f67, %f64, %f48, %f65;
	ld.shared.v2.f32 	{%f68, %f69}, [%r110+168];
	fma.rn.f32 	%f70, %f68, %f48, %f66;
	fma.rn.f32 	%f71, %f68, %f49, %f67;
	fma.rn.f32 	%f72, %f69, %f49, %f70;
	ld.shared.v2.f32 	{%f73, %f74}, [%r110+200];
	fma.rn.f32 	%f75, %f73, %f50, %f71;
	fma.rn.f32 	%f76, %f74, %f50, %f72;
	fma.rn.f32 	%f77, %f74, %f51, %f75;
	ld.shared.v2.f32 	{%f78, %f79}, [%r110+208];
	fma.rn.f32 	%f80, %f78, %f51, %f76;
	fma.rn.f32 	%f81, %f78, %f52, %f77;
	fma.rn.f32 	%f82, %f79, %f52, %f80;
	add.s32 	%r120, %r100, 2880;
	mul.wide.u32 	%rd45, %r120, 4;
	add.s64 	%rd46, %rd10, %rd45;
	ld.global.nc.f32 	%f83, [%rd46];
	add.s32 	%r121, %r100, 3040;
	mul.wide.u32 	%rd47, %r121, 4;
	add.s64 	%rd48, %rd10, %rd47;
	ld.global.nc.f32 	%f84, [%rd48];
	add.s32 	%r122, %r100, 3200;
	mul.wide.u32 	%rd49, %r122, 4;
	add.s64 	%rd50, %rd10, %rd49;
	ld.global.nc.f32 	%f85, [%rd50];
	add.s32 	%r123, %r100, 3360;
	mul.wide.u32 	%rd51, %r123, 4;
	add.s64 	%rd52, %rd10, %rd51;
	ld.global.nc.f32 	%f86, [%rd52];
	add.s32 	%r124, %r100, 3520;
	mul.wide.u32 	%rd53, %r124, 4;
	add.s64 	%rd54, %rd10, %rd53;
	ld.global.nc.f32 	%f87, [%rd54];
	add.s32 	%r125, %r100, 3680;
	mul.wide.u32 	%rd55, %r125, 4;
	add.s64 	%rd56, %rd10, %rd55;
	ld.global.nc.f32 	%f88, [%rd56];
	add.s32 	%r126, %r100, 3840;
	mul.wide.u32 	%rd57, %r126, 4;
	add.s64 	%rd58, %rd10, %rd57;
	ld.global.nc.f32 	%f89, [%rd58];
	add.s32 	%r127, %r100, 4000;
	mul.wide.u32 	%rd59, %r127, 4;
	add.s64 	%rd60, %rd10, %rd59;
	ld.global.nc.f32 	%f90, [%rd60];
	add.s32 	%r128, %r100, 4160;
	mul.wide.u32 	%rd61, %r128, 4;
	add.s64 	%rd62, %rd10, %rd61;
	ld.global.nc.f32 	%f91, [%rd62];
	ld.shared.v2.f32 	{%f92, %f93}, [%r110+240];
	fma.rn.f32 	%f94, %f92, %f83, %f81;
	fma.rn.f32 	%f95, %f93, %f83, %f82;
	fma.rn.f32 	%f96, %f93, %f84, %f94;
	ld.shared.v2.f32 	{%f97, %f98}, [%r110+248];
	fma.rn.f32 	%f99, %f97, %f84, %f95;
	fma.rn.f32 	%f100, %f97, %f85, %f96;
	fma.rn.f32 	%f101, %f98, %f85, %f99;
	ld.shared.v2.f32 	{%f102, %f103}, [%r110+280];
	fma.rn.f32 	%f104, %f102, %f86, %f100;
	fma.rn.f32 	%f105, %f103, %f86, %f101;
	fma.rn.f32 	%f106, %f103, %f87, %f104;
	ld.shared.v2.f32 	{%f107, %f108}, [%r110+288];
	fma.rn.f32 	%f109, %f107, %f87, %f105;
	fma.rn.f32 	%f110, %f107, %f88, %f106;
	fma.rn.f32 	%f111, %f108, %f88, %f109;
	ld.shared.v2.f32 	{%f112, %f113}, [%r110+320];
	fma.rn.f32 	%f114, %f112, %f89, %f110;
	fma.rn.f32 	%f115, %f113, %f89, %f111;
	fma.rn.f32 	%f116, %f113, %f90, %f114;
	ld.shared.v2.f32 	{%f117, %f118}, [%r110+328];
	fma.rn.f32 	%f119, %f117, %f90, %f115;
	fma.rn.f32 	%f120, %f117, %f91, %f116;
	fma.rn.f32 	%f121, %f118, %f91, %f119;
	add.s32 	%r129, %r100, 4320;
	mul.wide.u32 	%rd63, %r129, 4;
	add.s64 	%rd64, %rd10, %rd63;
	ld.global.nc.f32 	%f122, [%rd64];
	add.s32 	%r130, %r100, 4480;
	mul.wide.u32 	%rd65, %r130, 4;
	add.s64 	%rd66, %rd10, %rd65;
	ld.global.nc.f32 	%f123, [%rd66];
	add.s32 	%r131, %r100, 4640;
	mul.wide.u32 	%rd67, %r131, 4;
	add.s64 	%rd68, %rd10, %rd67;
	ld.global.nc.f32 	%f124, [%rd68];
	add.s32 	%r132, %r100, 4800;
	mul.wide.u32 	%rd69, %r132, 4;
	add.s64 	%rd70, %rd10, %rd69;
	ld.global.nc.f32 	%f125, [%rd70];
	add.s32 	%r133, %r100, 4960;
	mul.wide.u32 	%rd71, %r133, 4;
	add.s64 	%rd72, %rd10, %rd71;
	ld.global.nc.f32 	%f126, [%rd72];
	add.s32 	%r134, %r100, 5120;
	mul.wide.u32 	%rd73, %r134, 4;
	add.s64 	%rd74, %rd10, %rd73;
	ld.global.nc.f32 	%f127, [%rd74];
	add.s32 	%r135, %r100, 5280;
	mul.wide.u32 	%rd75, %r135, 4;
	add.s64 	%rd76, %rd10, %rd75;
	ld.global.nc.f32 	%f128, [%rd76];
	add.s32 	%r136, %r100, 5440;
	mul.wide.u32 	%rd77, %r136, 4;
	add.s64 	%rd78, %rd10, %rd77;
	ld.global.nc.f32 	%f129, [%rd78];
	add.s32 	%r137, %r100, 5600;
	mul.wide.u32 	%rd79, %r137, 4;
	add.s64 	%rd80, %rd10, %rd79;
	ld.global.nc.f32 	%f130, [%rd80];
	ld.shared.v2.f32 	{%f131, %f132}, [%r110+360];
	fma.rn.f32 	%f133, %f131, %f122, %f120;
	fma.rn.f32 	%f134, %f132, %f122, %f121;
	fma.rn.f32 	%f135, %f132, %f123, %f133;
	ld.shared.v2.f32 	{%f136, %f137}, [%r110+368];
	fma.rn.f32 	%f138, %f136, %f123, %f134;
	fma.rn.f32 	%f139, %f136, %f124, %f135;
	fma.rn.f32 	%f140, %f137, %f124, %f138;
	ld.shared.v2.f32 	{%f141, %f142}, [%r110+400];
	fma.rn.f32 	%f143, %f141, %f125, %f139;
	fma.rn.f32 	%f144, %f142, %f125, %f140;
	fma.rn.f32 	%f145, %f142, %f126, %f143;
	ld.shared.v2.f32 	{%f146, %f147}, [%r110+408];
	fma.rn.f32 	%f148, %f146, %f126, %f144;
	fma.rn.f32 	%f149, %f146, %f127, %f145;
	fma.rn.f32 	%f150, %f147, %f127, %f148;
	ld.shared.v2.f32 	{%f151, %f152}, [%r110+440];
	fma.rn.f32 	%f153, %f151, %f128, %f149;
	fma.rn.f32 	%f154, %f152, %f128, %f150;
	fma.rn.f32 	%f155, %f152, %f129, %f153;
	ld.shared.v2.f32 	{%f156, %f157}, [%r110+448];
	fma.rn.f32 	%f158, %f156, %f129, %f154;
	fma.rn.f32 	%f159, %f156, %f130, %f155;
	fma.rn.f32 	%f160, %f157, %f130, %f158;
	add.s32 	%r138, %r100, 5760;
	mul.wide.u32 	%rd81, %r138, 4;
	add.s64 	%rd82, %rd10, %rd81;
	ld.global.nc.f32 	%f161, [%rd82];
	add.s32 	%r139, %r100, 5920;
	mul.wide.u32 	%rd83, %r139, 4;
	add.s64 	%rd84, %rd10, %rd83;
	ld.global.nc.f32 	%f162, [%rd84];
	add.s32 	%r140, %r100, 6080;
	mul.wide.u32 	%rd85, %r140, 4;
	add.s64 	%rd86, %rd10, %rd85;
	ld.global.nc.f32 	%f163, [%rd86];
	add.s32 	%r141, %r100, 6240;
	mul.wide.u32 	%rd87, %r141, 4;
	add.s64 	%rd88, %rd10, %rd87;
	ld.global.nc.f32 	%f164, [%rd88];
	add.s32 	%r142, %r100, 6400;
	mul.wide.u32 	%rd89, %r142, 4;
	add.s64 	%rd90, %rd10, %rd89;
	ld.global.nc.f32 	%f165, [%rd90];
	add.s32 	%r143, %r100, 6560;
	mul.wide.u32 	%rd91, %r143, 4;
	add.s64 	%rd92, %rd10, %rd91;
	ld.global.nc.f32 	%f166, [%rd92];
	add.s32 	%r144, %r100, 6720;
	mul.wide.u32 	%rd93, %r144, 4;
	add.s64 	%rd94, %rd10, %rd93;
	ld.global.nc.f32 	%f167, [%rd94];
	add.s32 	%r145, %r100, 6880;
	mul.wide.u32 	%rd95, %r145, 4;
	add.s64 	%rd96, %rd10, %rd95;
	ld.global.nc.f32 	%f168, [%rd96];
	add.s32 	%r146, %r100, 7040;
	mul.wide.u32 	%rd97, %r146, 4;
	add.s64 	%rd98, %rd10, %rd97;
	ld.global.nc.f32 	%f169, [%rd98];
	ld.shared.v2.f32 	{%f170, %f171}, [%r110+480];
	fma.rn.f32 	%f172, %f170, %f161, %f159;
	fma.rn.f32 	%f173, %f171, %f161, %f160;
	fma.rn.f32 	%f174, %f171, %f162, %f172;
	ld.shared.v2.f32 	{%f175, %f176}, [%r110+488];
	fma.rn.f32 	%f177, %f175, %f162, %f173;
	fma.rn.f32 	%f178, %f175, %f163, %f174;
	fma.rn.f32 	%f179, %f176, %f163, %f177;
	ld.shared.v2.f32 	{%f180, %f181}, [%r110+520];
	fma.rn.f32 	%f182, %f180, %f164, %f178;
	fma.rn.f32 	%f183, %f181, %f164, %f179;
	fma.rn.f32 	%f184, %f181, %f165, %f182;
	ld.shared.v2.f32 	{%f185, %f186}, [%r110+528];
	fma.rn.f32 	%f187, %f185, %f165, %f183;
	fma.rn.f32 	%f188, %f185, %f166, %f184;
	fma.rn.f32 	%f189, %f186, %f166, %f187;
	ld.shared.v2.f32 	{%f190, %f191}, [%r110+560];
	fma.rn.f32 	%f192, %f190, %f167, %f188;
	fma.rn.f32 	%f193, %f191, %f167, %f189;
	fma.rn.f32 	%f194, %f191, %f168, %f192;
	ld.shared.v2.f32 	{%f195, %f196}, [%r110+568];
	fma.rn.f32 	%f197, %f195, %f168, %f193;
	fma.rn.f32 	%f198, %f195, %f169, %f194;
	fma.rn.f32 	%f199, %f196, %f169, %f197;
	add.s32 	%r147, %r100, 7200;
	mul.wide.u32 	%rd99, %r147, 4;
	add.s64 	%rd100, %rd10, %rd99;
	ld.global.nc.f32 	%f200, [%rd100];
	add.s32 	%r148, %r100, 7360;
	mul.wide.u32 	%rd101, %r148, 4;
	add.s64 	%rd102, %rd10, %rd101;
	ld.global.nc.f32 	%f201, [%rd102];
	add.s32 	%r149, %r100, 7520;
	mul.wide.u32 	%rd103, %r149, 4;
	add.s64 	%rd104, %rd10, %rd103;
	ld.global.nc.f32 	%f202, [%rd104];
	add.s32 	%r150, %r100, 7680;
	mul.wide.u32 	%rd105, %r150, 4;
	add.s64 	%rd106, %rd10, %rd105;
	ld.global.nc.f32 	%f203, [%rd106];
	add.s32 	%r151, %r100, 7840;
	mul.wide.u32 	%rd107, %r151, 4;
	add.s64 	%rd108, %rd10, %rd107;
	ld.global.nc.f32 	%f204, [%rd108];
	add.s32 	%r152, %r100, 8000;
	mul.wide.u32 	%rd109, %r152, 4;
	add.s64 	%rd110, %rd10, %rd109;
	ld.global.nc.f32 	%f205, [%rd110];
	add.s32 	%r153, %r100, 8160;
	mul.wide.u32 	%rd111, %r153, 4;
	add.s64 	%rd112, %rd10, %rd111;
	ld.global.nc.f32 	%f206, [%rd112];
	add.s32 	%r154, %r100, 8320;
	mul.wide.u32 	%rd113, %r154, 4;
	add.s64 	%rd114, %rd10, %rd113;
	ld.global.nc.f32 	%f207, [%rd114];
	add.s32 	%r155, %r100, 8480;
	mul.wide.u32 	%rd115, %r155, 4;
	add.s64 	%rd116, %rd10, %rd115;
	ld.global.nc.f32 	%f208, [%rd116];
	ld.shared.v2.f32 	{%f209, %f210}, [%r110+600];
	fma.rn.f32 	%f211, %f209, %f200, %f198;
	fma.rn.f32 	%f212, %f210, %f200, %f199;
	fma.rn.f32 	%f213, %f210, %f201, %f211;
	ld.shared.v2.f32 	{%f214, %f215}, [%r110+608];
	fma.rn.f32 	%f216, %f214, %f201, %f212;
	fma.rn.f32 	%f217, %f214, %f202, %f213;
	fma.rn.f32 	%f218, %f215, %f202, %f216;
	ld.shared.v2.f32 	{%f219, %f220}, [%r110+640];
	fma.rn.f32 	%f221, %f219, %f203, %f217;
	fma.rn.f32 	%f222, %f220, %f203, %f218;
	fma.rn.f32 	%f223, %f220, %f204, %f221;
	ld.shared.v2.f32 	{%f224, %f225}, [%r110+648];
	fma.rn.f32 	%f226, %f224, %f204, %f222;
	fma.rn.f32 	%f227, %f224, %f205, %f223;
	fma.rn.f32 	%f228, %f225, %f205, %f226;
	ld.shared.v2.f32 	{%f229, %f230}, [%r110+680];
	fma.rn.f32 	%f231, %f229, %f206, %f227;
	fma.rn.f32 	%f232, %f230, %f206, %f228;
	fma.rn.f32 	%f233, %f230, %f207, %f231;
	ld.shared.v2.f32 	{%f234, %f235}, [%r110+688];
	fma.rn.f32 	%f236, %f234, %f207, %f232;
	fma.rn.f32 	%f237, %f234, %f208, %f233;
	fma.rn.f32 	%f238, %f235, %f208, %f236;
	add.s32 	%r156, %r100, 8640;
	mul.wide.u32 	%rd117, %r156, 4;
	add.s64 	%rd118, %rd10, %rd117;
	ld.global.nc.f32 	%f239, [%rd118];
	add.s32 	%r157, %r100, 8800;
	mul.wide.u32 	%rd119, %r157, 4;
	add.s64 	%rd120, %rd10, %rd119;
	ld.global.nc.f32 	%f240, [%rd120];
	add.s32 	%r158, %r100, 8960;
	mul.wide.u32 	%rd121, %r158, 4;
	add.s64 	%rd122, %rd10, %rd121;
	ld.global.nc.f32 	%f241, [%rd122];
	add.s32 	%r159, %r100, 9120;
	mul.wide.u32 	%rd123, %r159, 4;
	add.s64 	%rd124, %rd10, %rd123;
	ld.global.nc.f32 	%f242, [%rd124];
	add.s32 	%r160, %r100, 9280;
	mul.wide.u32 	%rd125, %r160, 4;
	add.s64 	%rd126, %rd10, %rd125;
	ld.global.nc.f32 	%f243, [%rd126];
	add.s32 	%r161, %r100, 9440;
	mul.wide.u32 	%rd127, %r161, 4;
	add.s64 	%rd128, %rd10, %rd127;
	ld.global.nc.f32 	%f244, [%rd128];
	add.s32 	%r162, %r100, 9600;
	mul.wide.u32 	%rd129, %r162, 4;
	add.s64 	%rd130, %rd10, %rd129;
	ld.global.nc.f32 	%f245, [%rd130];
	add.s32 	%r163, %r100, 9760;
	mul.wide.u32 	%rd131, %r163, 4;
	add.s64 	%rd132, %rd10, %rd131;
	ld.global.nc.f32 	%f246, [%rd132];
	add.s32 	%r164, %r100, 9920;
	mul.wide.u32 	%rd133, %r164, 4;
	add.s64 	%rd134, %rd10, %rd133;
	ld.global.nc.f32 	%f247, [%rd134];
	ld.shared.v2.f32 	{%f248, %f249}, [%r110+720];
	fma.rn.f32 	%f250, %f248, %f239, %f237;
	fma.rn.f32 	%f251, %f249, %f239, %f238;
	fma.rn.f32 	%f252, %f249, %f240, %f250;
	ld.shared.v2.f32 	{%f253, %f254}, [%r110+728];
	fma.rn.f32 	%f255, %f253, %f240, %f251;
	fma.rn.f32 	%f256, %f253, %f241, %f252;
	fma.rn.f32 	%f257, %f254, %f241, %f255;
	ld.shared.v2.f32 	{%f258, %f259}, [%r110+760];
	fma.rn.f32 	%f260, %f258, %f242, %f256;
	fma.rn.f32 	%f261, %f259, %f242, %f257;
	fma.rn.f32 	%f262, %f259, %f243, %f260;
	ld.shared.v2.f32 	{%f263, %f264}, [%r110+768];
	fma.rn.f32 	%f265, %f263, %f243, %f261;
	fma.rn.f32 	%f266, %f263, %f244, %f262;
	fma.rn.f32 	%f267, %f264, %f244, %f265;
	ld.shared.v2.f32 	{%f268, %f269}, [%r110+800];
	fma.rn.f32 	%f270, %f268, %f245, %f266;
	fma.rn.f32 	%f271, %f269, %f245, %f267;
	fma.rn.f32 	%f272, %f269, %f246, %f270;
	ld.shared.v2.f32 	{%f273, %f274}, [%r110+808];
	fma.rn.f32 	%f275, %f273, %f246, %f271;
	fma.rn.f32 	%f276, %f273, %f247, %f272;
	fma.rn.f32 	%f277, %f274, %f247, %f275;
	add.s32 	%r165, %r100, 10080;
	mul.wide.u32 	%rd135, %r165, 4;
	add.s64 	%rd136, %rd10, %rd135;
	ld.global.nc.f32 	%f278, [%rd136];
	add.s32 	%r166, %r100, 10240;
	mul.wide.u32 	%rd137, %r166, 4;
	add.s64 	%rd138, %rd10, %rd137;
	ld.global.nc.f32 	%f279, [%rd138];
	add.s32 	%r167, %r100, 10400;
	mul.wide.u32 	%rd139, %r167, 4;
	add.s64 	%rd140, %rd10, %rd139;
	ld.global.nc.f32 	%f280, [%rd140];
	add.s32 	%r168, %r100, 10560;
	mul.wide.u32 	%rd141, %r168, 4;
	add.s64 	%rd142, %rd10, %rd141;
	ld.global.nc.f32 	%f281, [%rd142];
	add.s32 	%r169, %r100, 10720;
	mul.wide.u32 	%rd143, %r169, 4;
	add.s64 	%rd144, %rd10, %rd143;
	ld.global.nc.f32 	%f282, [%rd144];
	add.s32 	%r170, %r100, 10880;
	mul.wide.u32 	%rd145, %r170, 4;
	add.s64 	%rd146, %rd10, %rd145;
	ld.global.nc.f32 	%f283, [%rd146];
	add.s32 	%r171, %r100, 11040;
	mul.wide.u32 	%rd147, %r171, 4;
	add.s64 	%rd148, %rd10, %rd147;
	ld.global.nc.f32 	%f284, [%rd148];
	add.s32 	%r172, %r100, 11200;
	mul.wide.u32 	%rd149, %r172, 4;
	add.s64 	%rd150, %rd10, %rd149;
	ld.global.nc.f32 	%f285, [%rd150];
	add.s32 	%r173, %r100, 11360;
	mul.wide.u32 	%rd151, %r173, 4;
	add.s64 	%rd152, %rd10, %rd151;
	ld.global.nc.f32 	%f286, [%rd152];
	ld.shared.v2.f32 	{%f287, %f288}, [%r110+840];
	fma.rn.f32 	%f289, %f287, %f278, %f276;
	fma.rn.f32 	%f290, %f288, %f278, %f277;
	fma.rn.f32 	%f291, %f288, %f279, %f289;
	ld.shared.v2.f32 	{%f292, %f293}, [%r110+848];
	fma.rn.f32 	%f294, %f292, %f279, %f290;
	fma.rn.f32 	%f295, %f292, %f280, %f291;
	fma.rn.f32 	%f296, %f293, %f280, %f294;
	ld.shared.v2.f32 	{%f297, %f298}, [%r110+880];
	fma.rn.f32 	%f299, %f297, %f281, %f295;
	fma.rn.f32 	%f300, %f298, %f281, %f296;
	fma.rn.f32 	%f301, %f298, %f282, %f299;
	ld.shared.v2.f32 	{%f302, %f303}, [%r110+888];
	fma.rn.f32 	%f304, %f302, %f282, %f300;
	fma.rn.f32 	%f305, %f302, %f283, %f301;
	fma.rn.f32 	%f306, %f303, %f283, %f304;
	ld.shared.v2.f32 	{%f307, %f308}, [%r110+920];
	fma.rn.f32 	%f309, %f307, %f284, %f305;
	fma.rn.f32 	%f310, %f308, %f284, %f306;
	fma.rn.f32 	%f311, %f308, %f285, %f309;
	ld.shared.v2.f32 	{%f312, %f313}, [%r110+928];
	fma.rn.f32 	%f314, %f312, %f285, %f310;
	fma.rn.f32 	%f315, %f312, %f286, %f311;
	fma.rn.f32 	%f316, %f313, %f286, %f314;
	add.s32 	%r174, %r100, 11520;
	mul.wide.u32 	%rd153, %r174, 4;
	add.s64 	%rd154, %rd10, %rd153;
	ld.global.nc.f32 	%f317, [%rd154];
	add.s32 	%r175, %r100, 11680;
	mul.wide.u32 	%rd155, %r175, 4;
	add.s64 	%rd156, %rd10, %rd155;
	ld.global.nc.f32 	%f318, [%rd156];
	add.s32 	%r176, %r100, 11840;
	mul.wide.u32 	%rd157, %r176, 4;
	add.s64 	%rd158, %rd10, %rd157;
	ld.global.nc.f32 	%f319, [%rd158];
	add.s32 	%r177, %r100, 12000;
	mul.wide.u32 	%rd159, %r177, 4;
	add.s64 	%rd160, %rd10, %rd159;
	ld.global.nc.f32 	%f320, [%rd160];
	add.s32 	%r178, %r100, 12160;
	mul.wide.u32 	%rd161, %r178, 4;
	add.s64 	%rd162, %rd10, %rd161;
	ld.global.nc.f32 	%f321, [%rd162];
	add.s32 	%r179, %r100, 12320;
	mul.wide.u32 	%rd163, %r179, 4;
	add.s64 	%rd164, %rd10, %rd163;
	ld.global.nc.f32 	%f322, [%rd164];
	add.s32 	%r180, %r100, 12480;
	mul.wide.u32 	%rd165, %r180, 4;
	add.s64 	%rd166, %rd10, %rd165;
	ld.global.nc.f32 	%f323, [%rd166];
	add.s32 	%r181, %r100, 12640;
	mul.wide.u32 	%rd167, %r181, 4;
	add.s64 	%rd168, %rd10, %rd167;
	ld.global.nc.f32 	%f324, [%rd168];
	add.s32 	%r182, %r100, 12800;
	mul.wide.u32 	%rd169, %r182, 4;
	add.s64 	%rd170, %rd10, %rd169;
	ld.global.nc.f32 	%f325, [%rd170];
	ld.shared.v2.f32 	{%f326, %f327}, [%r110+960];
	fma.rn.f32 	%f328, %f326, %f317, %f315;
	fma.rn.f32 	%f329, %f327, %f317, %f316;
	fma.rn.f32 	%f330, %f327, %f318, %f328;
	ld.shared.v2.f32 	{%f331, %f332}, [%r110+968];
	fma.rn.f32 	%f333, %f331, %f318, %f329;
	fma.rn.f32 	%f334, %f331, %f319, %f330;
	fma.rn.f32 	%f335, %f332, %f319, %f333;
	ld.shared.v2.f32 	{%f336, %f337}, [%r110+1000];
	fma.rn.f32 	%f338, %f336, %f320, %f334;
	fma.rn.f32 	%f339, %f337, %f320, %f335;
	fma.rn.f32 	%f340, %f337, %f321, %f338;
	ld.shared.v2.f32 	{%f341, %f342}, [%r110+1008];
	fma.rn.f32 	%f343, %f341, %f321, %f339;
	fma.rn.f32 	%f344, %f341, %f322, %f340;
	fma.rn.f32 	%f345, %f342, %f322, %f343;
	ld.shared.v2.f32 	{%f346, %f347}, [%r110+1040];
	fma.rn.f32 	%f348, %f346, %f323, %f344;
	fma.rn.f32 	%f349, %f347, %f323, %f345;
	fma.rn.f32 	%f350, %f347, %f324, %f348;
	ld.shared.v2.f32 	{%f351, %f352}, [%r110+1048];
	fma.rn.f32 	%f353, %f351, %f324, %f349;
	fma.rn.f32 	%f354, %f351, %f325, %f350;
	fma.rn.f32 	%f355, %f352, %f325, %f353;
	add.s32 	%r183, %r100, 12960;
	mul.wide.u32 	%rd171, %r183, 4;
	add.s64 	%rd172, %rd10, %rd171;
	ld.global.nc.f32 	%f356, [%rd172];
	add.s32 	%r184, %r100, 13120;
	mul.wide.u32 	%rd173, %r184, 4;
	add.s64 	%rd174, %rd10, %rd173;
	ld.global.nc.f32 	%f357, [%rd174];
	add.s32 	%r185, %r100, 13280;
	mul.wide.u32 	%rd175, %r185, 4;
	add.s64 	%rd176, %rd10, %rd175;
	ld.global.nc.f32 	%f358, [%rd176];
	add.s32 	%r186, %r100, 13440;
	mul.wide.u32 	%rd177, %r186, 4;
	add.s64 	%rd178, %rd10, %rd177;
	ld.global.nc.f32 	%f359, [%rd178];
	add.s32 	%r187, %r100, 13600;
	mul.wide.u32 	%rd179, %r187, 4;
	add.s64 	%rd180, %rd10, %rd179;
	ld.global.nc.f32 	%f360, [%rd180];
	add.s32 	%r188, %r100, 13760;
	mul.wide.u32 	%rd181, %r188, 4;
	add.s64 	%rd182, %rd10, %rd181;
	ld.global.nc.f32 	%f361, [%rd182];
	add.s32 	%r189, %r100, 13920;
	mul.wide.u32 	%rd183, %r189, 4;
	add.s64 	%rd184, %rd10, %rd183;
	ld.global.nc.f32 	%f362, [%rd184];
	add.s32 	%r190, %r100, 14080;
	mul.wide.u32 	%rd185, %r190, 4;
	add.s64 	%rd186, %rd10, %rd185;
	ld.global.nc.f32 	%f363, [%rd186];
	add.s32 	%r191, %r100, 14240;
	mul.wide.u32 	%rd187, %r191, 4;
	add.s64 	%rd188, %rd10, %rd187;
	ld.global.nc.f32 	%f364, [%rd188];
	ld.shared.v2.f32 	{%f365, %f366}, [%r110+1080];
	fma.rn.f32 	%f367, %f365, %f356, %f354;
	fma.rn.f32 	%f368, %f366, %f356, %f355;
	fma.rn.f32 	%f369, %f366, %f357, %f367;
	ld.shared.v2.f32 	{%f370, %f371}, [%r110+1088];
	fma.rn.f32 	%f372, %f370, %f357, %f368;
	fma.rn.f32 	%f373, %f370, %f358, %f369;
	fma.rn.f32 	%f374, %f371, %f358, %f372;
	ld.shared.v2.f32 	{%f375, %f376}, [%r110+1120];
	fma.rn.f32 	%f377, %f375, %f359, %f373;
	fma.rn.f32 	%f378, %f376, %f359, %f374;
	fma.rn.f32 	%f379, %f376, %f360, %f377;
	ld.shared.v2.f32 	{%f380, %f381}, [%r110+1128];
	fma.rn.f32 	%f382, %f380, %f360, %f378;
	fma.rn.f32 	%f383, %f380, %f361, %f379;
	fma.rn.f32 	%f384, %f381, %f361, %f382;
	ld.shared.v2.f32 	{%f385, %f386}, [%r110+1160];
	fma.rn.f32 	%f387, %f385, %f362, %f383;
	fma.rn.f32 	%f388, %f386, %f362, %f384;
	fma.rn.f32 	%f389, %f386, %f363, %f387;
	ld.shared.v2.f32 	{%f390, %f391}, [%r110+1168];
	fma.rn.f32 	%f392, %f390, %f363, %f388;
	fma.rn.f32 	%f393, %f390, %f364, %f389;
	fma.rn.f32 	%f394, %f391, %f364, %f392;
	add.s32 	%r192, %r100, 14400;
	mul.wide.u32 	%rd189, %r192, 4;
	add.s64 	%rd190, %rd10, %rd189;
	ld.global.nc.f32 	%f395, [%rd190];
	add.s32 	%r193, %r100, 14560;
	mul.wide.u32 	%rd191, %r193, 4;
	add.s64 	%rd192, %rd10, %rd191;
	ld.global.nc.f32 	%f396, [%rd192];
	add.s32 	%r194, %r100, 14720;
	mul.wide.u32 	%rd193, %r194, 4;
	add.s64 	%rd194, %rd10, %rd193;
	ld.global.nc.f32 	%f397, [%rd194];
	add.s32 	%r195, %r100, 14880;
	mul.wide.u32 	%rd195, %r195, 4;
	add.s64 	%rd196, %rd10, %rd195;
	ld.global.nc.f32 	%f398, [%rd196];
	add.s32 	%r196, %r100, 15040;
	mul.wide.u32 	%rd197, %r196, 4;
	add.s64 	%rd198, %rd10, %rd197;
	ld.global.nc.f32 	%f399, [%rd198];
	add.s32 	%r197, %r100, 15200;
	mul.wide.u32 	%rd199, %r197, 4;
	add.s64 	%rd200, %rd10, %rd199;
	ld.global.nc.f32 	%f400, [%rd200];
	add.s32 	%r198, %r100, 15360;
	mul.wide.u32 	%rd201, %r198, 4;
	add.s64 	%rd202, %rd10, %rd201;
	ld.global.nc.f32 	%f401, [%rd202];
	add.s32 	%r199, %r100, 15520;
	mul.wide.u32 	%rd203, %r199, 4;
	add.s64 	%rd204, %rd10, %rd203;
	ld.global.nc.f32 	%f402, [%rd204];
	add.s32 	%r200, %r100, 15680;
	mul.wide.u32 	%rd205, %r200, 4;
	add.s64 	%rd206, %rd10, %rd205;
	ld.global.nc.f32 	%f403, [%rd206];
	ld.shared.v2.f32 	{%f404, %f405}, [%r110+1200];
	fma.rn.f32 	%f406, %f404, %f395, %f393;
	fma.rn.f32 	%f407, %f405, %f395, %f394;
	fma.rn.f32 	%f408, %f405, %f396, %f406;
	ld.shared.v2.f32 	{%f409, %f410}, [%r110+1208];
	fma.rn.f32 	%f411, %f409, %f396, %f407;
	fma.rn.f32 	%f412, %f409, %f397, %f408;
	fma.rn.f32 	%f413, %f410, %f397, %f411;
	ld.shared.v2.f32 	{%f414, %f415}, [%r110+1240];
	fma.rn.f32 	%f416, %f414, %f398, %f412;
	fma.rn.f32 	%f417, %f415, %f398, %f413;
	fma.rn.f32 	%f418, %f415, %f399, %f416;
	ld.shared.v2.f32 	{%f419, %f420}, [%r110+1248];
	fma.rn.f32 	%f421, %f419, %f399, %f417;
	fma.rn.f32 	%f422, %f419, %f400, %f418;
	fma.rn.f32 	%f423, %f420, %f400, %f421;
	ld.shared.v2.f32 	{%f424, %f425}, [%r110+1280];
	fma.rn.f32 	%f426, %f424, %f401, %f422;
	fma.rn.f32 	%f427, %f425, %f401, %f423;
	fma.rn.f32 	%f428, %f425, %f402, %f426;
	ld.shared.v2.f32 	{%f429, %f430}, [%r110+1288];
	fma.rn.f32 	%f431, %f429, %f402, %f427;
	fma.rn.f32 	%f432, %f429, %f403, %f428;
	fma.rn.f32 	%f433, %f430, %f403, %f431;
	add.s32 	%r201, %r100, 15840;
	mul.wide.u32 	%rd207, %r201, 4;
	add.s64 	%rd208, %rd10, %rd207;
	ld.global.nc.f32 	%f434, [%rd208];
	add.s32 	%r202, %r100, 16000;
	mul.wide.u32 	%rd209, %r202, 4;
	add.s64 	%rd210, %rd10, %rd209;
	ld.global.nc.f32 	%f435, [%rd210];
	add.s32 	%r203, %r100, 16160;
	mul.wide.u32 	%rd211, %r203, 4;
	add.s64 	%rd212, %rd10, %rd211;
	ld.global.nc.f32 	%f436, [%rd212];
	add.s32 	%r204, %r100, 16320;
	mul.wide.u32 	%rd213, %r204, 4;
	add.s64 	%rd214, %rd10, %rd213;
	ld.global.nc.f32 	%f437, [%rd214];
	add.s32 	%r205, %r100, 16480;
	mul.wide.u32 	%rd215, %r205, 4;
	add.s64 	%rd216, %rd10, %rd215;
	ld.global.nc.f32 	%f438, [%rd216];
	add.s32 	%r206, %r100, 16640;
	mul.wide.u32 	%rd217, %r206, 4;
	add.s64 	%rd218, %rd10, %rd217;
	ld.global.nc.f32 	%f439, [%rd218];
	add.s32 	%r207, %r100, 16800;
	mul.wide.u32 	%rd219, %r207, 4;
	add.s64 	%rd220, %rd10, %rd219;
	ld.global.nc.f32 	%f440, [%rd220];
	add.s32 	%r208, %r100, 16960;
	mul.wide.u32 	%rd221, %r208, 4;
	add.s64 	%rd222, %rd10, %rd221;
	ld.global.nc.f32 	%f441, [%rd222];
	add.s32 	%r209, %r100, 17120;
	mul.wide.u32 	%rd223, %r209, 4;
	add.s64 	%rd224, %rd10, %rd223;
	ld.global.nc.f32 	%f442, [%rd224];
	ld.shared.v2.f32 	{%f443, %f444}, [%r110+1320];
	fma.rn.f32 	%f445, %f443, %f434, %f432;
	fma.rn.f32 	%f446, %f444, %f434, %f433;
	fma.rn.f32 	%f447, %f444, %f435, %f445;
	ld.shared.v2.f32 	{%f448, %f449}, [%r110+1328];
	fma.rn.f32 	%f450, %f448, %f435, %f446;
	fma.rn.f32 	%f451, %f448, %f436, %f447;
	fma.rn.f32 	%f452, %f449, %f436, %f450;
	ld.shared.v2.f32 	{%f453, %f454}, [%r110+1360];
	fma.rn.f32 	%f455, %f453, %f437, %f451;
	fma.rn.f32 	%f456, %f454, %f437, %f452;
	fma.rn.f32 	%f457, %f454, %f438, %f455;
	ld.shared.v2.f32 	{%f458, %f459}, [%r110+1368];
	fma.rn.f32 	%f460, %f458, %f438, %f456;
	fma.rn.f32 	%f461, %f458, %f439, %f457;
	fma.rn.f32 	%f462, %f459, %f439, %f460;
	ld.shared.v2.f32 	{%f463, %f464}, [%r110+1400];
	fma.rn.f32 	%f465, %f463, %f440, %f461;
	fma.rn.f32 	%f466, %f464, %f440, %f462;
	fma.rn.f32 	%f467, %f464, %f441, %f465;
	ld.shared.v2.f32 	{%f468, %f469}, [%r110+1408];
	fma.rn.f32 	%f470, %f468, %f441, %f466;
	fma.rn.f32 	%f471, %f468, %f442, %f467;
	fma.rn.f32 	%f472, %f469, %f442, %f470;
	add.s32 	%r210, %r100, 17280;
	mul.wide.u32 	%rd225, %r210, 4;
	add.s64 	%rd226, %rd10, %rd225;
	ld.global.nc.f32 	%f473, [%rd226];
	add.s32 	%r211, %r100, 17440;
	mul.wide.u32 	%rd227, %r211, 4;
	add.s64 	%rd228, %rd10, %rd227;
	ld.global.nc.f32 	%f474, [%rd228];
	add.s32 	%r212, %r100, 17600;
	mul.wide.u32 	%rd229, %r212, 4;
	add.s64 	%rd230, %rd10, %rd229;
	ld.global.nc.f32 	%f475, [%rd230];
	add.s32 	%r213, %r100, 17760;
	mul.wide.u32 	%rd231, %r213, 4;
	add.s64 	%rd232, %rd10, %rd231;
	ld.global.nc.f32 	%f476, [%rd232];
	add.s32 	%r214, %r100, 17920;
	mul.wide.u32 	%rd233, %r214, 4;
	add.s64 	%rd234, %rd10, %rd233;
	ld.global.nc.f32 	%f477, [%rd234];
	add.s32 	%r215, %r100, 18080;
	mul.wide.u32 	%rd235, %r215, 4;
	add.s64 	%rd236, %rd10, %rd235;
	ld.global.nc.f32 	%f478, [%rd236];
	add.s32 	%r216, %r100, 18240;
	mul.wide.u32 	%rd237, %r216, 4;
	add.s64 	%rd238, %rd10, %rd237;
	ld.global.nc.f32 	%f479, [%rd238];
	add.s32 	%r217, %r100, 18400;
	mul.wide.u32 	%rd239, %r217, 4;
	add.s64 	%rd240, %rd10, %rd239;
	ld.global.nc.f32 	%f480, [%rd240];
	add.s32 	%r218, %r100, 18560;
	mul.wide.u32 	%rd241, %r218, 4;
	add.s64 	%rd242, %rd10, %rd241;
	ld.global.nc.f32 	%f481, [%rd242];
	ld.shared.v2.f32 	{%f482, %f483}, [%r110+1440];
	fma.rn.f32 	%f484, %f482, %f473, %f471;
	fma.rn.f32 	%f485, %f483, %f473, %f472;
	fma.rn.f32 	%f486, %f483, %f474, %f484;
	ld.shared.v2.f32 	{%f487, %f488}, [%r110+1448];
	fma.rn.f32 	%f489, %f487, %f474, %f485;
	fma.rn.f32 	%f490, %f487, %f475, %f486;
	fma.rn.f32 	%f491, %f488, %f475, %f489;
	ld.shared.v2.f32 	{%f492, %f493}, [%r110+1480];
	fma.rn.f32 	%f494, %f492, %f476, %f490;
	fma.rn.f32 	%f495, %f493, %f476, %f491;
	fma.rn.f32 	%f496, %f493, %f477, %f494;
	ld.shared.v2.f32 	{%f497, %f498}, [%r110+1488];
	fma.rn.f32 	%f499, %f497, %f477, %f495;
	fma.rn.f32 	%f500, %f497, %f478, %f496;
	fma.rn.f32 	%f501, %f498, %f478, %f499;
	ld.shared.v2.f32 	{%f502, %f503}, [%r110+1520];
	fma.rn.f32 	%f504, %f502, %f479, %f500;
	fma.rn.f32 	%f505, %f503, %f479, %f501;
	fma.rn.f32 	%f506, %f503, %f480, %f504;
	ld.shared.v2.f32 	{%f507, %f508}, [%r110+1528];
	fma.rn.f32 	%f509, %f507, %f480, %f505;
	fma.rn.f32 	%f510, %f507, %f481, %f506;
	fma.rn.f32 	%f511, %f508, %f481, %f509;
	add.s32 	%r219, %r100, 18720;
	mul.wide.u32 	%rd243, %r219, 4;
	add.s64 	%rd244, %rd10, %rd243;
	ld.global.nc.f32 	%f512, [%rd244];
	add.s32 	%r220, %r100, 18880;
	mul.wide.u32 	%rd245, %r220, 4;
	add.s64 	%rd246, %rd10, %rd245;
	ld.global.nc.f32 	%f513, [%rd246];
	add.s32 	%r221, %r100, 19040;
	mul.wide.u32 	%rd247, %r221, 4;
	add.s64 	%rd248, %rd10, %rd247;
	ld.global.nc.f32 	%f514, [%rd248];
	add.s32 	%r222, %r100, 19200;
	mul.wide.u32 	%rd249, %r222, 4;
	add.s64 	%rd250, %rd10, %rd249;
	ld.global.nc.f32 	%f515, [%rd250];
	add.s32 	%r223, %r100, 19360;
	mul.wide.u32 	%rd251, %r223, 4;
	add.s64 	%rd252, %rd10, %rd251;
	ld.global.nc.f32 	%f516, [%rd252];
	add.s32 	%r224, %r100, 19520;
	mul.wide.u32 	%rd253, %r224, 4;
	add.s64 	%rd254, %rd10, %rd253;
	ld.global.nc.f32 	%f517, [%rd254];
	add.s32 	%r225, %r100, 19680;
	mul.wide.u32 	%rd255, %r225, 4;
	add.s64 	%rd256, %rd10, %rd255;
	ld.global.nc.f32 	%f518, [%rd256];
	add.s32 	%r226, %r100, 19840;
	mul.wide.u32 	%rd257, %r226, 4;
	add.s64 	%rd258, %rd10, %rd257;
	ld.global.nc.f32 	%f519, [%rd258];
	add.s32 	%r227, %r100, 20000;
	mul.wide.u32 	%rd259, %r227, 4;
	add.s64 	%rd260, %rd10, %rd259;
	ld.global.nc.f32 	%f520, [%rd260];
	ld.shared.v2.f32 	{%f521, %f522}, [%r110+1560];
	fma.rn.f32 	%f523, %f521, %f512, %f510;
	fma.rn.f32 	%f524, %f522, %f512, %f511;
	fma.rn.f32 	%f525, %f522, %f513, %f523;
	ld.shared.v2.f32 	{%f526, %f527}, [%r110+1568];
	fma.rn.f32 	%f528, %f526, %f513, %f524;
	fma.rn.f32 	%f529, %f526, %f514, %f525;
	fma.rn.f32 	%f530, %f527, %f514, %f528;
	ld.shared.v2.f32 	{%f531, %f532}, [%r110+1600];
	fma.rn.f32 	%f533, %f531, %f515, %f529;
	fma.rn.f32 	%f534, %f532, %f515, %f530;
	fma.rn.f32 	%f535, %f532, %f516, %f533;
	ld.shared.v2.f32 	{%f536, %f537}, [%r110+1608];
	fma.rn.f32 	%f538, %f536, %f516, %f534;
	fma.rn.f32 	%f539, %f536, %f517, %f535;
	fma.rn.f32 	%f540, %f537, %f517, %f538;
	ld.shared.v2.f32 	{%f541, %f542}, [%r110+1640];
	fma.rn.f32 	%f543, %f541, %f518, %f539;
	fma.rn.f32 	%f544, %f542, %f518, %f540;
	fma.rn.f32 	%f545, %f542, %f519, %f543;
	ld.shared.v2.f32 	{%f546, %f547}, [%r110+1648];
	fma.rn.f32 	%f548, %f546, %f519, %f544;
	fma.rn.f32 	%f549, %f546, %f520, %f545;
	fma.rn.f32 	%f550, %f547, %f520, %f548;
	add.s32 	%r228, %r100, 20160;
	mul.wide.u32 	%rd261, %r228, 4;
	add.s64 	%rd262, %rd10, %rd261;
	ld.global.nc.f32 	%f551, [%rd262];
	add.s32 	%r229, %r100, 20320;
	mul.wide.u32 	%rd263, %r229, 4;
	add.s64 	%rd264, %rd10, %rd263;
	ld.global.nc.f32 	%f552, [%rd264];
	add.s32 	%r230, %r100, 20480;
	mul.wide.u32 	%rd265, %r230, 4;
	add.s64 	%rd266, %rd10, %rd265;
	ld.global.nc.f32 	%f553, [%rd266];
	add.s32 	%r231, %r100, 20640;
	mul.wide.u32 	%rd267, %r231, 4;
	add.s64 	%rd268, %rd10, %rd267;
	ld.global.nc.f32 	%f554, [%rd268];
	add.s32 	%r232, %r100, 20800;
	mul.wide.u32 	%rd269, %r232, 4;
	add.s64 	%rd270, %rd10, %rd269;
	ld.global.nc.f32 	%f555, [%rd270];
	add.s32 	%r233, %r100, 20960;
	mul.wide.u32 	%rd271, %r233, 4;
	add.s64 	%rd272, %rd10, %rd271;
	ld.global.nc.f32 	%f556, [%rd272];
	add.s32 	%r234, %r100, 21120;
	mul.wide.u32 	%rd273, %r234, 4;
	add.s64 	%rd274, %rd10, %rd273;
	ld.global.nc.f32 	%f557, [%rd274];
	add.s32 	%r235, %r100, 21280;
	mul.wide.u32 	%rd275, %r235, 4;
	add.s64 	%rd276, %rd10, %rd275;
	ld.global.nc.f32 	%f558, [%rd276];
	add.s32 	%r236, %r100, 21440;
	mul.wide.u32 	%rd277, %r236, 4;
	add.s64 	%rd278, %rd10, %rd277;
	ld.global.nc.f32 	%f559, [%rd278];
	ld.shared.v2.f32 	{%f560, %f561}, [%r110+1680];
	fma.rn.f32 	%f562, %f560, %f551, %f549;
	fma.rn.f32 	%f563, %f561, %f551, %f550;
	fma.rn.f32 	%f564, %f561, %f552, %f562;
	ld.shared.v2.f32 	{%f565, %f566}, [%r110+1688];
	fma.rn.f32 	%f567, %f565, %f552, %f563;
	fma.rn.f32 	%f568, %f565, %f553, %f564;
	fma.rn.f32 	%f569, %f566, %f553, %f567;
	ld.shared.v2.f32 	{%f570, %f571}, [%r110+1720];
	fma.rn.f32 	%f572, %f570, %f554, %f568;
	fma.rn.f32 	%f573, %f571, %f554, %f569;
	fma.rn.f32 	%f574, %f571, %f555, %f572;
	ld.shared.v2.f32 	{%f575, %f576}, [%r110+1728];
	fma.rn.f32 	%f577, %f575, %f555, %f573;
	fma.rn.f32 	%f578, %f575, %f556, %f574;
	fma.rn.f32 	%f579, %f576, %f556, %f577;
	ld.shared.v2.f32 	{%f580, %f581}, [%r110+1760];
	fma.rn.f32 	%f582, %f580, %f557, %f578;
	fma.rn.f32 	%f583, %f581, %f557, %f579;
	fma.rn.f32 	%f584, %f581, %f558, %f582;
	ld.shared.v2.f32 	{%f585, %f586}, [%r110+1768];
	fma.rn.f32 	%f587, %f585, %f558, %f583;
	fma.rn.f32 	%f588, %f585, %f559, %f584;
	fma.rn.f32 	%f589, %f586, %f559, %f587;
	add.s32 	%r237, %r100, 21600;
	mul.wide.u32 	%rd279, %r237, 4;
	add.s64 	%rd280, %rd10, %rd279;
	ld.global.nc.f32 	%f590, [%rd280];
	add.s32 	%r238, %r100, 21760;
	mul.wide.u32 	%rd281, %r238, 4;
	add.s64 	%rd282, %rd10, %rd281;
	ld.global.nc.f32 	%f591, [%rd282];
	add.s32 	%r239, %r100, 21920;
	mul.wide.u32 	%rd283, %r239, 4;
	add.s64 	%rd284, %rd10, %rd283;
	ld.global.nc.f32 	%f592, [%rd284];
	add.s32 	%r240, %r100, 22080;
	mul.wide.u32 	%rd285, %r240, 4;
	add.s64 	%rd286, %rd10, %rd285;
	ld.global.nc.f32 	%f593, [%rd286];
	add.s32 	%r241, %r100, 22240;
	mul.wide.u32 	%rd287, %r241, 4;
	add.s64 	%rd288, %rd10, %rd287;
	ld.global.nc.f32 	%f594, [%rd288];
	add.s32 	%r242, %r100, 22400;
	mul.wide.u32 	%rd289, %r242, 4;
	add.s64 	%rd290, %rd10, %rd289;
	ld.global.nc.f32 	%f595, [%rd290];
	add.s32 	%r243, %r100, 22560;
	mul.wide.u32 	%rd291, %r243, 4;
	add.s64 	%rd292, %rd10, %rd291;
	ld.global.nc.f32 	%f596, [%rd292];
	add.s32 	%r244, %r100, 22720;
	mul.wide.u32 	%rd293, %r244, 4;
	add.s64 	%rd294, %rd10, %rd293;
	ld.global.nc.f32 	%f597, [%rd294];
	add.s32 	%r245, %r100, 22880;
	mul.wide.u32 	%rd295, %r245, 4;
	add.s64 	%rd296, %rd10, %rd295;
	ld.global.nc.f32 	%f598, [%rd296];
	ld.shared.v2.f32 	{%f599, %f600}, [%r110+1800];
	fma.rn.f32 	%f601, %f599, %f590, %f588;
	fma.rn.f32 	%f602, %f600, %f590, %f589;
	fma.rn.f32 	%f603, %f600, %f591, %f601;
	ld.shared.v2.f32 	{%f604, %f605}, [%r110+1808];
	fma.rn.f32 	%f606, %f604, %f591, %f602;
	fma.rn.f32 	%f607, %f604, %f592, %f603;
	fma.rn.f32 	%f608, %f605, %f592, %f606;
	ld.shared.v2.f32 	{%f609, %f610}, [%r110+1840];
	fma.rn.f32 	%f611, %f609, %f593, %f607;
	fma.rn.f32 	%f612, %f610, %f593, %f608;
	fma.rn.f32 	%f613, %f610, %f594, %f611;
	ld.shared.v2.f32 	{%f614, %f615}, [%r110+1848];
	fma.rn.f32 	%f616, %f614, %f594, %f612;
	fma.rn.f32 	%f617, %f614, %f595, %f613;
	fma.rn.f32 	%f618, %f615, %f595, %f616;
	ld.shared.v2.f32 	{%f619, %f620}, [%r110+1880];
	fma.rn.f32 	%f621, %f619, %f596, %f617;
	fma.rn.f32 	%f622, %f620, %f596, %f618;
	fma.rn.f32 	%f623, %f620, %f597, %f621;
	ld.shared.v2.f32 	{%f624, %f625}, [%r110+1888];
	fma.rn.f32 	%f626, %f624, %f597, %f622;
	fma.rn.f32 	%f1, %f624, %f598, %f623;
	fma.rn.f32 	%f2, %f625, %f598, %f626;
	sub.s32 	%r246, 7, %r45;
	min.s32 	%r99, %r246, 2;
	setp.eq.s32 	%p14, %r99, 1;
	@%p14 bra 	$L__BB1_21;
	setp.ne.s32 	%p15, %r99, 2;
	@%p15 bra 	$L__BB1_22;
	mul.lo.s32 	%r247, %r2, 7;
	mad.lo.s32 	%r248, %r5, 49, %r247;
	add.s32 	%r249, %r248, %r45;
	mul.wide.u32 	%rd297, %r249, 4;
	add.s64 	%rd298, %rd1, %rd297;
	atom.global.add.f32 	%f627, [%rd298], %f1;
	atom.global.add.f32 	%f628, [%rd298+4], %f2;
	bra.uni 	$L__BB1_22;
$L__BB1_21:
	mul.lo.s32 	%r250, %r2, 7;
	mad.lo.s32 	%r251, %r5, 49, %r250;
	add.s32 	%r252, %r251, %r45;
	mul.wide.u32 	%rd299, %r252, 4;
	add.s64 	%rd300, %rd1, %rd299;
	atom.global.add.f32 	%f629, [%rd300], %f1;
$L__BB1_22:
	ret;

}


// ===== COMPILED SASS (sm_100) =====

	.target	sm_100

	.elftype	@"ET_EXEC"


//--------------------- .note.nv.tkinfo           --------------------------
	.section	.note.nv.tkinfo,"",@"SHT_NOTE"
	.sectionflags	@"SHF_NOTE_NV_TKINFO"
	.tkinfo
        /*0018*/ 	.word	0x00000002
        /*0030*/ 	.string	""
        /*0030*/ 	.string	"ptxas"
        /*0030*/ 	.string	"Cuda compilation tools, release 13.0, V13.0.88"
        /*0030*/ 	.string	"Build cuda_13.0.r13.0/compiler.36424714_0"
        /*0030*/ 	.string	"-arch sm_100 -m 64 "



//--------------------- .note.nv.cuinfo           --------------------------
	.section	.note.nv.cuinfo,"",@"SHT_NOTE"
	.sectionflags	@"SHF_NOTE_NV_CUINFO"
        /*0018*/ 	.short	0x0002
        /*001a*/ 	.short	0x0064
        /*001c*/ 	.short	0x0082
	.zero		2


//--------------------- .nv.info                  --------------------------
	.section	.nv.info,"",@"SHT_CUDA_INFO"
	.align	4


	//----- nvinfo : EIATTR_REGCOUNT
	.align		4
        /*0000*/ 	.byte	0x04, 0x2f
        /*0002*/ 	.short	(.L_1 - .L_0)
	.align		4
.L_0:
        /*0004*/ 	.word	index@(default_function_kernel0)
        /*0008*/ 	.word	0x00000048


	//----- nvinfo : EIATTR_FRAME_SIZE
	.align		4
.L_1:
        /*000c*/ 	.byte	0x04, 0x11
        /*000e*/ 	.short	(.L_3 - .L_2)
	.align		4
.L_2:
        /*0010*/ 	.word	index@(default_function_kernel0)
        /*0014*/ 	.word	0x00000000


	//----- nvinfo : EIATTR_REGCOUNT
	.align		4
.L_3:
        /*0018*/ 	.byte	0x04, 0x2f
        /*001a*/ 	.short	(.L_5 - .L_4)
	.align		4
.L_4:
        /*001c*/ 	.word	index@(_Z6conv2dPfPKfS_)
        /*0020*/ 	.word	0x00000020


	//----- nvinfo : EIATTR_FRAME_SIZE
	.align		4
.L_5:
        /*0024*/ 	.byte	0x04, 0x11
        /*0026*/ 	.short	(.L_7 - .L_6)
	.align		4
.L_6:
        /*0028*/ 	.word	index@(_Z6conv2dPfPKfS_)
        /*002c*/ 	.word	0x00000000


	//----- nvinfo : EIATTR_MIN_STACK_SIZE
	.align		4
.L_7:
        /*0030*/ 	.byte	0x04, 0x12
        /*0032*/ 	.short	(.L_9 - .L_8)
	.align		4
.L_8:
        /*0034*/ 	.word	index@(_Z6conv2dPfPKfS_)
        /*0038*/ 	.word	0x00000000


	//----- nvinfo : EIATTR_MIN_STACK_SIZE
	.align		4
.L_9:
        /*003c*/ 	.byte	0x04, 0x12
        /*003e*/ 	.short	(.L_11 - .L_10)
	.align		4
.L_10:
        /*0040*/ 	.word	index@(default_function_kernel0)
        /*0044*/ 	.word	0x00000000
.L_11:


//--------------------- .nv.compat                --------------------------
	.section	.nv.compat,"",@"SHT_CUDA_COMPAT_INFO"
	.align	4
        /*0000*/ 	.byte	0x02, 0x09, 0x00, 0x00, 0x02, 0x02, 0x01, 0x00, 0x02, 0x05, 0x05, 0x00, 0x03, 0x07, 0x01, 0x01
        /*0010*/ 	.byte	0x02, 0x03, 0x00, 0x00, 0x02, 0x06, 0x01, 0x00, 0x04, 0x0b, 0x08, 0x00, 0x09, 0x00, 0x00, 0x00
        /*0020*/ 	.byte	0x00, 0x00, 0x00, 0x00


//--------------------- .nv.info._Z6conv2dPfPKfS_ --------------------------
	.section	.nv.info._Z6conv2dPfPKfS_,"",@"SHT_CUDA_INFO"
	.sectionflags	@""
	.align	4


	//----- nvinfo : EIATTR_CUDA_API_VERSION
	.align		4
        /*0000*/ 	.byte	0x04, 0x37
        /*0002*/ 	.short	(.L_13 - .L_12)
.L_12:
        /*0004*/ 	.word	0x00000082


	//----- nvinfo : EIATTR_KPARAM_INFO
	.align		4
.L_13:
        /*0008*/ 	.byte	0x04, 0x17
        /*000a*/ 	.short	(.L_15 - .L_14)
.L_14:
        /*000c*/ 	.word	0x00000000
        /*0010*/ 	.short	0x0002
        /*0012*/ 	.short	0x0010
        /*0014*/ 	.byte	0x00, 0xf5, 0x21, 0x00


	//----- nvinfo : EIATTR_KPARAM_INFO
	.align		4
.L_15:
        /*0018*/ 	.byte	0x04, 0x17
        /*001a*/ 	.short	(.L_17 - .L_16)
.L_16:
        /*001c*/ 	.word	0x00000000
        /*0020*/ 	.short	0x0001
        /*0022*/ 	.short	0x0008
        /*0024*/ 	.byte	0x00, 0xf5, 0x21, 0x00


	//----- nvinfo : EIATTR_KPARAM_INFO
	.align		4
.L_17:
        /*0028*/ 	.byte	0x04, 0x17
        /*002a*/ 	.short	(.L_19 - .L_18)
.L_18:
        /*002c*/ 	.word	0x00000000
        /*0030*/ 	.short	0x0000
        /*0032*/ 	.short	0x0000
        /*0034*/ 	.byte	0x00, 0xf5, 0x21, 0x00


	//----- nvinfo : EIATTR_SPARSE_MMA_MASK
	.align		4
.L_19:
        /*0038*/ 	.byte	0x03, 0x50
        /*003a*/ 	.short	0x0000


	//----- nvinfo : EIATTR_MAXREG_COUNT
	.align		4
        /*003c*/ 	.byte	0x03, 0x1b
        /*003e*/ 	.short	0x00ff


	//----- nvinfo : EIATTR_NUM_BARRIERS
	.align		4
        /*0040*/ 	.byte	0x02, 0x4c
        /*0042*/ 	.byte	0x01
	.zero		1


	//----- nvinfo : EIATTR_MERCURY_ISA_VERSION
	.align		4
        /*0044*/ 	.byte	0x03, 0x5f
        /*0046*/ 	.short	0x0101


	//----- nvinfo : EIATTR_VRC_CTA_INIT_COUNT
	.align		4
        /*0048*/ 	.byte	0x02, 0x4a
	.zero		1
	.zero		1


	//----- nvinfo : EIATTR_EXIT_INSTR_OFFSETS
	.align		4
        /*004c*/ 	.byte	0x04, 0x1c
        /*004e*/ 	.short	(.L_21 - .L_20)


	//   ....[0]....
.L_20:
        /*0050*/ 	.word	0x00004cc0


	//   ....[1]....
        /*0054*/ 	.word	0x00004d40


	//   ....[2]....
        /*0058*/ 	.word	0x00004db0


	//----- nvinfo : EIATTR_CRS_STACK_SIZE
	.align		4
.L_21:
        /*005c*/ 	.byte	0x04, 0x1e
        /*005e*/ 	.short	(.L_23 - .L_22)
.L_22:
        /*0060*/ 	.word	0x00000000


	//----- nvinfo : EIATTR_CBANK_PARAM_SIZE
	.align		4
.L_23:
        /*0064*/ 	.byte	0x03, 0x19
        /*0066*/ 	.short	0x0018


	//----- nvinfo : EIATTR_PARAM_CBANK
	.align		4
        /*0068*/ 	.byte	0x04, 0x0a
        /*006a*/ 	.short	(.L_25 - .L_24)
	.align		4
.L_24:
        /*006c*/ 	.word	index@(.nv.constant0._Z6conv2dPfPKfS_)
        /*0070*/ 	.short	0x0380
        /*0072*/ 	.short	0x0018


	//----- nvinfo : EIATTR_SW_WAR
	.align		4
.L_25:
        /*0074*/ 	.byte	0x04, 0x36
        /*0076*/ 	.short	(.L_27 - .L_26)
.L_26:
        /*0078*/ 	.word	0x00000008
.L_27:


//--------------------- .nv.info.default_function_kernel0 --------------------------
	.section	.nv.info.default_function_kernel0,"",@"SHT_CUDA_INFO"
	.sectionflags	@""
	.align	4


	//----- nvinfo : EIATTR_CUDA_API_VERSION
	.align		4
        /*0000*/ 	.byte	0x04, 0x37
        /*0002*/ 	.short	(.L_29 - .L_28)
.L_28:
        /*0004*/ 	.word	0x00000082


	//----- nvinfo : EIATTR_KPARAM_INFO
	.align		4
.L_29:
        /*0008*/ 	.byte	0x04, 0x17
        /*000a*/ 	.short	(.L_31 - .L_30)
.L_30:
        /*000c*/ 	.word	0x00000000
        /*0010*/ 	.short	0x0002
        /*0012*/ 	.short	0x0010
        /*0014*/ 	.byte	0x00, 0xf5, 0x21, 0x00


	//----- nvinfo : EIATTR_KPARAM_INFO
	.align		4
.L_31:
        /*0018*/ 	.byte	0x04, 0x17
        /*001a*/ 	.short	(.L_33 - .L_32)
.L_32:
        /*001c*/ 	.word	0x00000000
        /*0020*/ 	.short	0x0001
        /*0022*/ 	.short	0x0008
        /*0024*/ 	.byte	0x00, 0xf5, 0x21, 0x00


	//----- nvinfo : EIATTR_KPARAM_INFO
	.align		4
.L_33:
        /*0028*/ 	.byte	0x04, 0x17
        /*002a*/ 	.short	(.L_35 - .L_34)
.L_34:
        /*002c*/ 	.word	0x00000000
        /*0030*/ 	.short	0x0000
        /*0032*/ 	.short	0x0000
        /*0034*/ 	.byte	0x00, 0xf5, 0x21, 0x00


	//----- nvinfo : EIATTR_SPARSE_MMA_MASK
	.align		4
.L_35:
        /*0038*/ 	.byte	0x03, 0x50
        /*003a*/ 	.short	0x0000


	//----- nvinfo : EIATTR_MAXREG_COUNT
	.align		4
        /*003c*/ 	.byte	0x03, 0x1b
        /*003e*/ 	.short	0x00ff


	//----- nvinfo : EIATTR_NUM_BARRIERS
	.align		4
        /*0040*/ 	.byte	0x02, 0x4c
        /*0042*/ 	.byte	0x01
	.zero		1


	//----- nvinfo : EIATTR_MERCURY_ISA_VERSION
	.align		4
        /*0044*/ 	.byte	0x03, 0x5f
        /*0046*/ 	.short	0x0101


	//----- nvinfo : EIATTR_VRC_CTA_INIT_COUNT
	.align		4
        /*0048*/ 	.byte	0x02, 0x4a
	.zero		1
	.zero		1


	//----- nvinfo : EIATTR_EXIT_INSTR_OFFSETS
	.align		4
        /*004c*/ 	.byte	0x04, 0x1c
        /*004e*/ 	.short	(.L_37 - .L_36)


	//   ....[0]....
.L_36:
        /*0050*/ 	.word	0x00004ea0


	//----- nvinfo : EIATTR_CRS_STACK_SIZE
	.align		4
.L_37:
        /*0054*/ 	.byte	0x04, 0x1e
        /*0056*/ 	.short	(.L_39 - .L_38)
.L_38:
        /*0058*/ 	.word	0x00000000


	//----- nvinfo : EIATTR_CBANK_PARAM_SIZE
	.align		4
.L_39:
        /*005c*/ 	.byte	0x03, 0x19
        /*005e*/ 	.short	0x0018


	//----- nvinfo : EIATTR_PARAM_CBANK
	.align		4
        /*0060*/ 	.byte	0x04, 0x0a
        /*0062*/ 	.short	(.L_41 - .L_40)
	.align		4
.L_40:
        /*0064*/ 	.word	index@(.nv.constant0.default_function_kernel0)
        /*0068*/ 	.short	0x0380
        /*006a*/ 	.short	0x0018


	//----- nvinfo : EIATTR_SW_WAR
	.align		4
.L_41:
        /*006c*/ 	.byte	0x04, 0x36
        /*006e*/ 	.short	(.L_43 - .L_42)
.L_42:
        /*0070*/ 	.word	0x00000008
.L_43:


//--------------------- .nv.callgraph             --------------------------
	.section	.nv.callgraph,"",@"SHT_CUDA_CALLGRAPH"
	.align	4
	.sectionentsize	8
	.align		4
        /*0000*/ 	.word	0x00000000
	.align		4
        /*0004*/ 	.word	0xffffffff
	.align		4
        /*0008*/ 	.word	0x00000000
	.align		4
        /*000c*/ 	.word	0xfffffffe
	.align		4
        /*0010*/ 	.word	0x00000000
	.align		4
        /*0014*/ 	.word	0xfffffffd
	.align		4
        /*0018*/ 	.word	0x00000000
	.align		4
        /*001c*/ 	.word	0xfffffffc


//--------------------- .text._Z6conv2dPfPKfS_    --------------------------
	.section	.text._Z6conv2dPfPKfS_,"ax",@progbits
	.align	128
        .global         _Z6conv2dPfPKfS_
        .type           _Z6conv2dPfPKfS_,@function
        .size           _Z6conv2dPfPKfS_,(.L_x_53 - _Z6conv2dPfPKfS_)
        .other          _Z6conv2dPfPKfS_,@"STO_CUDA_ENTRY STV_DEFAULT"
_Z6conv2dPfPKfS_:
.text._Z6conv2dPfPKfS_:
[----:B------:R-:W-:Y:S01]  /*0000*/  LDC R1, c[0x0][0x37c] ;  /* 0x0000df00ff017b82 */ /* 0x000fe20000000800 */
[----:B------:R-:W0:Y:S01]  /*0010*/  S2R R8, SR_TID.X ;  /* 0x0000000000087919 */ /* 0x000e220000002100 */
[----:B------:R-:W-:Y:S01]  /*0020*/  BSSY.RECONVERGENT B0, `(.L_x_0) ;  /* 0x000004c000007945 */ /* 0x000fe20003800200 */
[----:B------:R-:W1:Y:S01]  /*0030*/  S2R R5, SR_CTAID.X ;  /* 0x0000000000057919 */ /* 0x000e620000002500 */
[C---:B0-----:R-:W-:Y:S02]  /*0040*/  LOP3.LUT R0, R8.reuse, 0xffff, RZ, 0xc0, !PT ;  /* 0x0000ffff08007812 */ /* 0x041fe400078ec0ff */
[----:B------:R-:W-:Y:S01]  /*0050*/  ISETP.GT.U32.AND P0, PT, R8, 0x1df, PT ;  /* 0x000001df0800780c */ /* 0x000fe20003f04070 */
[----:B-1----:R-:W-:-:S04]  /*0060*/  IMAD.HI.U32 R4, R5, -0x6db6db6d, RZ ;  /* 0x9249249305047827 */ /* 0x002fc800078e00ff */
[----:B------:R-:W-:Y:S01]  /*0070*/  IMAD R0, R0, 0x19a, RZ ;  /* 0x0000019a00007824 */ /* 0x000fe200078e02ff */
[----:B------:R-:W-:-:S04]  /*0080*/  SHF.R.U32.HI R4, RZ, 0x2, R4 ;  /* 0x00000002ff047819 */ /* 0x000fc80000011604 */
[----:B------:R-:W-:-:S04]  /*0090*/  SHF.R.U32.HI R0, RZ, 0x10, R0 ;  /* 0x00000010ff007819 */ /* 0x000fc80000011600 */
[----:B------:R-:W-:-:S05]  /*00a0*/  PRMT R2, R0, 0x9910, RZ ;  /* 0x0000991000027816 */ /* 0x000fca00000000ff */
[----:B------:R-:W-:-:S05]  /*00b0*/  IMAD R2, R2, 0xa0, RZ ;  /* 0x000000a002027824 */ /* 0x000fca00078e02ff */
[----:B------:R-:W-:-:S04]  /*00c0*/  IADD3 R2, PT, PT, RZ, -R2, RZ ;  /* 0x80000002ff027210 */ /* 0x000fc80007ffe0ff */
[----:B------:R-:W-:Y:S01]  /*00d0*/  PRMT R3, R2, 0x7710, RZ ;  /* 0x0000771002037816 */ /* 0x000fe200000000ff */
[----:B------:R-:W-:-:S03]  /*00e0*/  IMAD R2, R4, -0x7, R5 ;  /* 0xfffffff904027824 */ /* 0x000fc600078e0205 */
[----:B------:R-:W-:-:S04]  /*00f0*/  IADD3 R3, PT, PT, R3, R8, RZ ;  /* 0x0000000803037210 */ /* 0x000fc80007ffe0ff */
[----:B------:R-:W-:Y:S01]  /*0100*/  LOP3.LUT R3, R3, 0xffff, RZ, 0xc0, !PT ;  /* 0x0000ffff03037812 */ /* 0x000fe200078ec0ff */
[----:B------:R-:W-:Y:S06]  /*0110*/  @P0 BRA `(.L_x_1) ;  /* 0x0000000000f00947 */ /* 0x000fec0003800000 */
[----:B------:R-:W0:Y:S01]  /*0120*/  LDC R5, c[0x0][0x360] ;  /* 0x0000d800ff057b82 */ /* 0x000e220000000800 */
[----:B------:R-:W-:Y:S01]  /*0130*/  BSSY.RECONVERGENT B1, `(.L_x_2) ;  /* 0x000002a000017945 */ /* 0x000fe20003800200 */
[----:B0-----:R-:W0:Y:S01]  /*0140*/  I2F.U32.RP R12, R5 ;  /* 0x00000005000c7306 */ /* 0x001e220000209000 */
[----:B------:R-:W-:Y:S02]  /*0150*/  IADD3 R9, PT, PT, R8, R5, RZ ;  /* 0x0000000508097210 */ /* 0x000fe40007ffe0ff */
[----:B------:R-:W-:Y:S02]  /*0160*/  ISETP.NE.U32.AND P2, PT, R5, RZ, PT ;  /* 0x000000ff0500720c */ /* 0x000fe40003f45070 */
[C---:B------:R-:W-:Y:S02]  /*0170*/  ISETP.GE.U32.AND P0, PT, R9.reuse, 0x1e0, PT ;  /* 0x000001e00900780c */ /* 0x040fe40003f06070 */
[----:B------:R-:W-:Y:S02]  /*0180*/  VIMNMX.U32 R10, PT, PT, R9, 0x1e0, !PT ;  /* 0x000001e0090a7848 */ /* 0x000fe40007fe0000 */
[----:B------:R-:W-:-:S04]  /*0190*/  SEL R11, RZ, 0x1, P0 ;  /* 0x00000001ff0b7807 */ /* 0x000fc80000000000 */
[----:B------:R-:W-:Y:S01]  /*01a0*/  IADD3 R10, PT, PT, R10, -R9, -R11 ;  /* 0x800000090a0a7210 */ /* 0x000fe20007ffe80b */
[----:B0-----:R-:W0:Y:S02]  /*01b0*/  MUFU.RCP R12, R12 ;  /* 0x0000000c000c7308 */ /* 0x001e240000001000 */
[----:B0-----:R-:W-:-:S06]  /*01c0*/  IADD3 R6, PT, PT, R12, 0xffffffe, RZ ;  /* 0x0ffffffe0c067810 */ /* 0x001fcc0007ffe0ff */
[----:B------:R0:W1:Y:S02]  /*01d0*/  F2I.FTZ.U32.TRUNC.NTZ R7, R6 ;  /* 0x0000000600077305 */ /* 0x000064000021f000 */
[----:B0-----:R-:W-:Y:S01]  /*01e0*/  HFMA2 R6, -RZ, RZ, 0, 0 ;  /* 0x00000000ff067431 */ /* 0x001fe200000001ff */
[----:B-1----:R-:W-:-:S05]  /*01f0*/  IADD3 R14, PT, PT, RZ, -R7, RZ ;  /* 0x80000007ff0e7210 */ /* 0x002fca0007ffe0ff */
[----:B------:R-:W-:-:S04]  /*0200*/  IMAD R13, R14, R5, RZ ;  /* 0x000000050e0d7224 */ /* 0x000fc800078e02ff */
[----:B------:R-:W-:-:S06]  /*0210*/  IMAD.HI.U32 R7, R7, R13, R6 ;  /* 0x0000000d07077227 */ /* 0x000fcc00078e0006 */
[----:B------:R-:W-:-:S05]  /*0220*/  IMAD.HI.U32 R6, R7, R10, RZ ;  /* 0x0000000a07067227 */ /* 0x000fca00078e00ff */
[----:B------:R-:W-:-:S05]  /*0230*/  IADD3 R7, PT, PT, -R6, RZ, RZ ;  /* 0x000000ff06077210 */ /* 0x000fca0007ffe1ff */
[----:B------:R-:W-:-:S05]  /*0240*/  IMAD R10, R5, R7, R10 ;  /* 0x00000007050a7224 */ /* 0x000fca00078e020a */
[----:B------:R-:W-:-:S13]  /*0250*/  ISETP.GE.U32.AND P0, PT, R10, R5, PT ;  /* 0x000000050a00720c */ /* 0x000fda0003f06070 */
[-C--:B------:R-:W-:Y:S02]  /*0260*/  @P0 IADD3 R10, PT, PT, R10, -R5.reuse, RZ ;  /* 0x800000050a0a0210 */ /* 0x080fe40007ffe0ff */
[----:B------:R-:W-:Y:S02]  /*0270*/  @P0 IADD3 R6, PT, PT, R6, 0x1, RZ ;  /* 0x0000000106060810 */ /* 0x000fe40007ffe0ff */
[----:B------:R-:W-:-:S13]  /*0280*/  ISETP.GE.U32.AND P1, PT, R10, R5, PT ;  /* 0x000000050a00720c */ /* 0x000fda0003f26070 */
[----:B------:R-:W-:Y:S02]  /*0290*/  @P1 IADD3 R6, PT, PT, R6, 0x1, RZ ;  /* 0x0000000106061810 */ /* 0x000fe40007ffe0ff */
[----:B------:R-:W-:-:S04]  /*02a0*/  @!P2 LOP3.LUT R6, RZ, R5, RZ, 0x33, !PT ;  /* 0x00000005ff06a212 */ /* 0x000fc800078e33ff */
[----:B------:R-:W-:-:S04]  /*02b0*/  IADD3 R6, PT, PT, R11, R6, RZ ;  /* 0x000000060b067210 */ /* 0x000fc80007ffe0ff */
[C---:B------:R-:W-:Y:S02]  /*02c0*/  LOP3.LUT R7, R6.reuse, 0x3, RZ, 0xc0, !PT ;  /* 0x0000000306077812 */ /* 0x040fe400078ec0ff */
[----:B------:R-:W-:Y:S02]  /*02d0*/  ISETP.GE.U32.AND P1, PT, R6, 0x3, PT ;  /* 0x000000030600780c */ /* 0x000fe40003f26070 */
[----:B------:R-:W-:-:S13]  /*02e0*/  ISETP.NE.AND P0, PT, R7, 0x3, PT ;  /* 0x000000030700780c */ /* 0x000fda0003f05270 */
[----:B------:R-:W-:Y:S05]  /*02f0*/  @!P0 BRA `(.L_x_3) ;  /* 0x0000000000348947 */ /* 0x000fea0003800000 */
[----:B------:R-:W0:Y:S01]  /*0300*/  S2UR UR5, SR_CgaCtaId ;  /* 0x00000000000579c3 */ /* 0x000e220000008800 */
[----:B------:R-:W-:Y:S01]  /*0310*/  UMOV UR4, 0x400 ;  /* 0x0000040000047882 */ /* 0x000fe20000000000 */
[----:B------:R-:W-:-:S04]  /*0320*/  IADD3 R6, PT, PT, R6, 0x1, RZ ;  /* 0x0000000106067810 */ /* 0x000fc80007ffe0ff */
[----:B------:R-:W-:-:S04]  /*0330*/  LOP3.LUT R6, R6, 0x3, RZ, 0xc0, !PT ;  /* 0x0000000306067812 */ /* 0x000fc800078ec0ff */
[----:B------:R-:W-:Y:S01]  /*0340*/  IADD3 R7, PT, PT, -R6, RZ, RZ ;  /* 0x000000ff06077210 */ /* 0x000fe20007ffe1ff */
[----:B0-----:R-:W-:-:S06]  /*0350*/  ULEA UR4, UR5, UR4, 0x18 ;  /* 0x0000000405047291 */ /* 0x001fcc000f8ec0ff */
[----:B------:R-:W-:Y:S01]  /*0360*/  LEA R10, R8, UR4, 0x2 ;  /* 0x00000004080a7c11 */ /* 0x000fe2000f8e10ff */
[----:B------:R-:W-:-:S07]  /*0370*/  IMAD R8, R6, R5, R8 ;  /* 0x0000000506087224 */ /* 0x000fce00078e0208 */
.L_x_4:
[----:B------:R-:W-:Y:S01]  /*0380*/  IADD3 R7, PT, PT, R7, 0x1, RZ ;  /* 0x0000000107077810 */ /* 0x000fe20007ffe0ff */
[----:B------:R0:W-:Y:S03]  /*0390*/  STS [R10], RZ ;  /* 0x000000ff0a007388 */ /* 0x0001e60000000800 */
[----:B------:R-:W-:Y:S02]  /*03a0*/  ISETP.NE.AND P0, PT, R7, RZ, PT ;  /* 0x000000ff0700720c */ /* 0x000fe40003f05270 */
[----:B0-----:R-:W-:-:S11]  /*03b0*/  LEA R10, R5, R10, 0x2 ;  /* 0x0000000a050a7211 */ /* 0x001fd600078e10ff */
[----:B------:R-:W-:Y:S05]  /*03c0*/  @P0 BRA `(.L_x_4) ;  /* 0xfffffffc00ec0947 */ /* 0x000fea000383ffff */
.L_x_3:
[----:B------:R-:W-:Y:S05]  /*03d0*/  BSYNC.RECONVERGENT B1 ;  /* 0x0000000000017941 */ /* 0x000fea0003800200 */
.L_x_2:
[----:B------:R-:W-:Y:S05]  /*03e0*/  @!P1 BRA `(.L_x_1) ;  /* 0x00000000003c9947 */ /* 0x000fea0003800000 */
[----:B------:R-:W0:Y:S01]  /*03f0*/  S2UR UR5, SR_CgaCtaId ;  /* 0x00000000000579c3 */ /* 0x000e220000008800 */
[----:B------:R-:W-:Y:S02]  /*0400*/  UMOV UR4, 0x400 ;  /* 0x0000040000047882 */ /* 0x000fe40000000000 */
[----:B0-----:R-:W-:-:S06]  /*0410*/  ULEA UR4, UR5, UR4, 0x18 ;  /* 0x0000000405047291 */ /* 0x001fcc000f8ec0ff */
[----:B------:R-:W-:-:S07]  /*0420*/  LEA R6, R8, UR4, 0x2 ;  /* 0x0000000408067c11 */ /* 0x000fce000f8e10ff */
.L_x_5:
[CC--:B-1----:R-:W-:Y:S01]  /*0430*/  LEA R7, R5.reuse, R6.reuse, 0x2 ;  /* 0x0000000605077211 */ /* 0x0c2fe200078e10ff */
[C---:B------:R-:W-:Y:S01]  /*0440*/  IMAD R10, R5.reuse, 0xc, R6 ;  /* 0x0000000c050a7824 */ /* 0x040fe200078e0206 */
[C---:B------:R-:W-:Y:S01]  /*0450*/  LEA R9, R5.reuse, R6, 0x3 ;  /* 0x0000000605097211 */ /* 0x040fe200078e18ff */
[----:B------:R0:W-:Y:S01]  /*0460*/  STS [R6], RZ ;  /* 0x000000ff06007388 */ /* 0x0001e20000000800 */
[----:B------:R-:W-:-:S03]  /*0470*/  LEA R8, R5, R8, 0x2 ;  /* 0x0000000805087211 */ /* 0x000fc600078e10ff */
[----:B------:R1:W-:Y:S01]  /*0480*/  STS [R7], RZ ;  /* 0x000000ff07007388 */ /* 0x0003e20000000800 */
[----:B------:R-:W-:-:S03]  /*0490*/  ISETP.GE.U32.AND P0, PT, R8, 0x1e0, PT ;  /* 0x000001e00800780c */ /* 0x000fc60003f06070 */
[----:B------:R1:W-:Y:S01]  /*04a0*/  STS [R9], RZ ;  /* 0x000000ff09007388 */ /* 0x0003e20000000800 */
[----:B0-----:R-:W-:-:S03]  /*04b0*/  LEA R6, R5, R6, 0x4 ;  /* 0x0000000605067211 */ /* 0x001fc600078e20ff */
[----:B------:R1:W-:Y:S06]  /*04c0*/  STS [R10], RZ ;  /* 0x000000ff0a007388 */ /* 0x0003ec0000000800 */
[----:B------:R-:W-:Y:S05]  /*04d0*/  @!P0 BRA `(.L_x_5) ;  /* 0xfffffffc00d48947 */ /* 0x000fea000383ffff */
.L_x_1:
[----:B------:R-:W-:Y:S05]  /*04e0*/  BSYNC.RECONVERGENT B0 ;  /* 0x0000000000007941 */ /* 0x000fea0003800200 */
.L_x_0:
[----:B------:R-:W-:Y:S01]  /*04f0*/  BAR.SYNC.DEFER_BLOCKING 0x0 ;  /* 0x0000000000007b1d */ /* 0x000fe20000010000 */
[C---:B------:R-:W-:Y:S02]  /*0500*/  ISETP.NE.AND P0, PT, R2.reuse, RZ, PT ;  /* 0x000000ff0200720c */ /* 0x040fe40003f05270 */
[C---:B------:R-:W-:Y:S02]  /*0510*/  VIMNMX.U32 R5, PT, PT, R2.reuse, 0x5, PT ;  /* 0x0000000502057848 */ /* 0x040fe40003fe0000 */
[----:B------:R-:W-:Y:S01]  /*0520*/  VIMNMX.U32 R16, PT, PT, R2, 0x1, !PT ;  /* 0x0000000102107848 */ /* 0x000fe20007fe0000 */
[----:B------:R-:W0:Y:S01]  /*0530*/  LDCU.64 UR6, c[0x0][0x358] ;  /* 0x00006b00ff0677ac */ /* 0x000e220008000a00 */
[----:B------:R-:W-:Y:S02]  /*0540*/  IADD3 R6, PT, PT, R5, 0x2, RZ ;  /* 0x0000000205067810 */ /* 0x000fe40007ffe0ff */
[----:B------:R-:W-:-:S05]  /*0550*/  IADD3 R5, PT, PT, R16, -0x1, RZ ;  /* 0xffffffff10057810 */ /* 0x000fca0007ffe0ff */
[----:B------:R-:W-:Y:S05]  /*0560*/  @P0 BRA `(.L_x_6) ;  /* 0x0000000800780947 */ /* 0x000fea0003800000 */
[----:B-1----:R-:W-:Y:S01]  /*0570*/  MOV R7, 0x7 ;  /* 0x0000000700077802 */ /* 0x002fe20000000f00 */
[----:B------:R-:W-:Y:S01]  /*0580*/  BSSY.RECONVERGENT B1, `(.L_x_7) ;  /* 0x000009b000017945 */ /* 0x000fe20003800200 */
[----:B------:R-:W-:Y:S02]  /*0590*/  IADD3 R18, PT, PT, -R5, R6, RZ ;  /* 0x0000000605127210 */ /* 0x000fe40007ffe1ff */
[----:B------:R-:W-:Y:S01]  /*05a0*/  MOV R5, R0 ;  /* 0x0000000000057202 */ /* 0x000fe20000000f00 */
[----:B------:R-:W-:Y:S01]  /*05b0*/  IMAD R16, R16, R7, -0x7 ;  /* 0xfffffff910107424 */ /* 0x000fe200078e0207 */
[----:B------:R-:W-:-:S07]  /*05c0*/  LEA R18, R18, -R18, 0x3 ;  /* 0x8000001212127211 */ /* 0x000fce00078e18ff */
.L_x_15:
[----:B------:R-:W-:Y:S01]  /*05d0*/  ISETP.GT.U32.AND P0, PT, R18, R3, PT ;  /* 0x000000031200720c */ /* 0x000fe20003f04070 */
[----:B------:R-:W-:-:S12]  /*05e0*/  BSSY.RECONVERGENT B0, `(.L_x_8) ;  /* 0x0000091000007945 */ /* 0x000fd80003800200 */
[----:B-12---:R-:W-:Y:S05]  /*05f0*/  @!P0 BRA `(.L_x_9) ;  /* 0x00000008003c8947 */ /* 0x006fea0003800000 */
[----:B------:R-:W-:Y:S02]  /*0600*/  ISETP.GE.U32.AND P2, PT, R3, R18, PT ;  /* 0x000000120300720c */ /* 0x000fe40003f46070 */
[----:B------:R-:W-:Y:S02]  /*0610*/  LEA R17, R4, R5, 0x4 ;  /* 0x0000000504117211 */ /* 0x000fe400078e20ff */
[----:B------:R-:W-:-:S03]  /*0620*/  MOV R21, R3 ;  /* 0x0000000300157202 */ /* 0x000fc60000000f00 */
[----:B------:R-:W-:-:S06]  /*0630*/  IMAD R17, R17, 0x31, R16 ;  /* 0x0000003111117824 */ /* 0x000fcc00078e0210 */
[----:B------:R-:W1:Y:S01]  /*0640*/  @P2 LDC.64 R6, c[0x0][0x380] ;  /* 0x0000e000ff062b82 */ /* 0x000e620000000a00 */
[----:B------:R-:W-:-:S05]  /*0650*/  @P2 IADD3 R9, PT, PT, R17, R21, RZ ;  /* 0x0000001511092210 */ /* 0x000fca0007ffe0ff */
[----:B-1----:R-:W-:-:S06]  /*0660*/  @P2 IMAD.WIDE.U32 R6, R9, 0x4, R6 ;  /* 0x0000000409062825 */ /* 0x002fcc00078e0006 */
[----:B0-----:R0:W2:Y:S01]  /*0670*/  @P2 LDG.E.CONSTANT R6, desc[UR6][R6.64] ;  /* 0x0000000606062981 */ /* 0x0010a2000c1e9900 */
[C---:B------:R-:W-:Y:S01]  /*0680*/  @P2 IMAD.HI.U32 R8, R21.reuse, 0x24924925, RZ ;  /* 0x2492492515082827 */ /* 0x040fe200078e00ff */
[----:B------:R-:W-:Y:S01]  /*0690*/  @P2 MOV R11, 0x400 ;  /* 0x00000400000b2802 */ /* 0x000fe20000000f00 */
[----:B------:R-:W-:Y:S01]  /*06a0*/  BSSY.RECONVERGENT B2, `(.L_x_10) ;  /* 0x000004d000027945 */ /* 0x000fe20003800200 */
[----:B------:R-:W1:Y:S01]  /*06b0*/  @P2 S2R R12, SR_CgaCtaId ;  /* 0x00000000000c2919 */ /* 0x000e620000008800 */
[----:B------:R-:W-:Y:S02]  /*06c0*/  PLOP3.LUT P0, PT, P2, PT, PT, 0x8, 0x80 ;  /* 0x000000000080781c */ /* 0x000fe4000170e170 */
[----:B------:R-:W-:-:S04]  /*06d0*/  @P2 IADD3 R9, PT, PT, R21, -R8, RZ ;  /* 0x8000000815092210 */ /* 0x000fc80007ffe0ff */
[----:B------:R-:W-:-:S04]  /*06e0*/  @P2 LEA.HI R9, R9, R8, RZ, 0x1f ;  /* 0x0000000809092211 */ /* 0x000fc800078ff8ff */
[----:B------:R-:W-:-:S05]  /*06f0*/  @P2 SHF.R.U32.HI R8, RZ, 0x2, R9 ;  /* 0x00000002ff082819 */ /* 0x000fca0000011609 */
[----:B------:R-:W-:Y:S01]  /*0700*/  @P2 IMAD R10, R8, -0x7, R21 ;  /* 0xfffffff9080a2824 */ /* 0x000fe200078e0215 */
[----:B------:R-:W-:-:S03]  /*0710*/  @P2 IADD3 R21, PT, PT, R21, 0xa0, RZ ;  /* 0x000000a015152810 */ /* 0x000fc60007ffe0ff */
[----:B------:R-:W-:Y:S01]  /*0720*/  @P2 IMAD R9, R5, 0x1e, R10 ;  /* 0x0000001e05092824 */ /* 0x000fe200078e020a */
[CC--:B------:R-:W-:Y:S02]  /*0730*/  ISETP.GT.U32.AND P1, PT, R18.reuse, R21.reuse, PT ;  /* 0x000000151200720c */ /* 0x0c0fe40003f24070 */
[----:B0-----:R-:W-:Y:S01]  /*0740*/  IADD3 R7, PT, PT, R18, -R21, RZ ;  /* 0x8000001512077210 */ /* 0x001fe20007ffe0ff */
[----:B------:R-:W-:-:S03]  /*0750*/  @P2 IMAD R9, R8, 0xa, R9 ;  /* 0x0000000a08092824 */ /* 0x000fc600078e0209 */
[----:B------:R-:W-:Y:S02]  /*0760*/  ISETP.LE.U32.OR P1, PT, R7, 0x1e0, !P1 ;  /* 0x000001e00700780c */ /* 0x000fe40004f23470 */
[----:B-1----:R-:W-:-:S04]  /*0770*/  @P2 LEA R12, R12, R11, 0x18 ;  /* 0x0000000b0c0c2211 */ /* 0x002fc800078ec0ff */
[----:B------:R-:W-:-:S05]  /*0780*/  @P2 LEA R9, R9, R12, 0x2 ;  /* 0x0000000c09092211 */ /* 0x000fca00078e10ff */
[----:B--2---:R0:W-:Y:S02]  /*0790*/  @P2 STS [R9+0x2c], R6 ;  /* 0x00002c0609002388 */ /* 0x0041e40000000800 */
[----:B------:R-:W-:Y:S05]  /*07a0*/  @P1 BRA `(.L_x_11) ;  /* 0x0000000000f01947 */ /* 0x000fea0003800000 */
[----:B0-----:R-:W0:Y:S01]  /*07b0*/  S2R R9, SR_CgaCtaId ;  /* 0x0000000000097919 */ /* 0x001e220000008800 */
[----:B------:R-:W1:Y:S01]  /*07c0*/  LDC.64 R6, c[0x0][0x380] ;  /* 0x0000e000ff067b82 */ /* 0x000e620000000a00 */
[----:B------:R-:W-:Y:S02]  /*07d0*/  MOV R20, 0x400 ;  /* 0x0000040000147802 */ /* 0x000fe40000000f00 */
[----:B------:R-:W-:Y:S02]  /*07e0*/  PLOP3.LUT P0, PT, PT, PT, PT, 0x8, 0x80 ;  /* 0x000000000080781c */ /* 0x000fe40003f0e170 */
[----:B------:R-:W-:Y:S02]  /*07f0*/  IADD3 R19, PT, PT, R18, -0x1e0, RZ ;  /* 0xfffffe2012137810 */ /* 0x000fe40007ffe0ff */
[----:B0-----:R-:W-:-:S09]  /*0800*/  LEA R20, R9, R20, 0x18 ;  /* 0x0000001409147211 */ /* 0x001fd200078ec0ff */
.L_x_12:
[C---:B------:R-:W-:Y:S02]  /*0810*/  IADD3 R24, PT, PT, R21.reuse, 0xa0, RZ ;  /* 0x000000a015187810 */ /* 0x040fe40007ffe0ff */
[C---:B------:R-:W-:Y:S02]  /*0820*/  IADD3 R22, PT, PT, R21.reuse, 0x140, RZ ;  /* 0x0000014015167810 */ /* 0x040fe40007ffe0ff */
[----:B------:R-:W-:Y:S02]  /*0830*/  IADD3 R26, PT, PT, R21, 0x1e0, RZ ;  /* 0x000001e0151a7810 */ /* 0x000fe40007ffe0ff */
[C---:B--2---:R-:W-:Y:S02]  /*0840*/  IADD3 R9, PT, PT, R17.reuse, R21, RZ ;  /* 0x0000001511097210 */ /* 0x044fe40007ffe0ff */
[C---:B------:R-:W-:Y:S02]  /*0850*/  IADD3 R11, PT, PT, R17.reuse, R24, RZ ;  /* 0x00000018110b7210 */ /* 0x040fe40007ffe0ff */
[----:B------:R-:W-:Y:S01]  /*0860*/  IADD3 R13, PT, PT, R17, R22, RZ ;  /* 0x00000016110d7210 */ /* 0x000fe20007ffe0ff */
[----:B-1----:R-:W-:Y:S01]  /*0870*/  IMAD.WIDE.U32 R8, R9, 0x4, R6 ;  /* 0x0000000409087825 */ /* 0x002fe200078e0006 */
[----:B------:R-:W-:-:S03]  /*0880*/  IADD3 R15, PT, PT, R17, R26, RZ ;  /* 0x0000001a110f7210 */ /* 0x000fc60007ffe0ff */
[--C-:B------:R-:W-:Y:S02]  /*0890*/  IMAD.WIDE.U32 R10, R11, 0x4, R6.reuse ;  /* 0x000000040b0a7825 */ /* 0x100fe400078e0006 */
[----:B------:R0:W2:Y:S02]  /*08a0*/  LDG.E.CONSTANT R8, desc[UR6][R8.64] ;  /* 0x0000000608087981 */ /* 0x0000a4000c1e9900 */
[--C-:B------:R-:W-:Y:S02]  /*08b0*/  IMAD.WIDE.U32 R12, R13, 0x4, R6.reuse ;  /* 0x000000040d0c7825 */ /* 0x100fe400078e0006 */
[----:B------:R1:W3:Y:S02]  /*08c0*/  LDG.E.CONSTANT R10, desc[UR6][R10.64] ;  /* 0x000000060a0a7981 */ /* 0x0002e4000c1e9900 */
[----:B------:R-:W-:Y:S02]  /*08d0*/  IMAD.WIDE.U32 R14, R15, 0x4, R6 ;  /* 0x000000040f0e7825 */ /* 0x000fe400078e0006 */
[----:B------:R4:W5:Y:S04]  /*08e0*/  LDG.E.CONSTANT R12, desc[UR6][R12.64] ;  /* 0x000000060c0c7981 */ /* 0x000968000c1e9900 */
[----:B------:R4:W5:Y:S01]  /*08f0*/  LDG.E.CONSTANT R14, desc[UR6][R14.64] ;  /* 0x000000060e0e7981 */ /* 0x000962000c1e9900 */
[----:B------:R-:W-:-:S04]  /*0900*/  IMAD.HI.U32 R28, R21, 0x24924925, RZ ;  /* 0x24924925151c7827 */ /* 0x000fc800078e00ff */
[----:B------:R-:W-:Y:S01]  /*0910*/  IMAD.HI.U32 R29, R22, 0x24924925, RZ ;  /* 0x24924925161d7827 */ /* 0x000fe200078e00ff */
[----:B------:R-:W-:-:S03]  /*0920*/  IADD3 R23, PT, PT, -R28, R21, RZ ;  /* 0x000000151c177210 */ /* 0x000fc60007ffe1ff */
[----:B------:R-:W-:Y:S01]  /*0930*/  IMAD.HI.U32 R25, R24, 0x24924925, RZ ;  /* 0x2492492518197827 */ /* 0x000fe200078e00ff */
[----:B0-----:R-:W-:Y:S02]  /*0940*/  IADD3 R9, PT, PT, R22, -R29, RZ ;  /* 0x8000001d16097210 */ /* 0x001fe40007ffe0ff */
[----:B------:R-:W-:Y:S01]  /*0950*/  LEA.HI R28, R23, R28, RZ, 0x1f ;  /* 0x0000001c171c7211 */ /* 0x000fe200078ff8ff */
[----:B-1----:R-:W-:Y:S01]  /*0960*/  IMAD.HI.U32 R11, R26, 0x24924925, RZ ;  /* 0x249249251a0b7827 */ /* 0x002fe200078e00ff */
[----:B------:R-:W-:Y:S02]  /*0970*/  IADD3 R27, PT, PT, R24, -R25, RZ ;  /* 0x80000019181b7210 */ /* 0x000fe40007ffe0ff */
[----:B----4-:R-:W-:Y:S02]  /*0980*/  LEA.HI R13, R9, R29, RZ, 0x1f ;  /* 0x0000001d090d7211 */ /* 0x010fe400078ff8ff */
[----:B------:R-:W-:Y:S02]  /*0990*/  SHF.R.U32.HI R28, RZ, 0x2, R28 ;  /* 0x00000002ff1c7819 */ /* 0x000fe4000001161c */
[----:B------:R-:W-:-:S02]  /*09a0*/  IADD3 R9, PT, PT, R26, -R11, RZ ;  /* 0x8000000b1a097210 */ /* 0x000fc40007ffe0ff */
[----:B------:R-:W-:Y:S02]  /*09b0*/  LEA.HI R23, R27, R25, RZ, 0x1f ;  /* 0x000000191b177211 */ /* 0x000fe400078ff8ff */
[----:B------:R-:W-:Y:S01]  /*09c0*/  LEA.HI R25, R9, R11, RZ, 0x1f ;  /* 0x0000000b09197211 */ /* 0x000fe200078ff8ff */
[----:B------:R-:W-:Y:S01]  /*09d0*/  IMAD R11, R28, -0x7, R21 ;  /* 0xfffffff91c0b7824 */ /* 0x000fe200078e0215 */
[----:B------:R-:W-:Y:S02]  /*09e0*/  SHF.R.U32.HI R9, RZ, 0x2, R23 ;  /* 0x00000002ff097819 */ /* 0x000fe40000011617 */
[----:B------:R-:W-:Y:S01]  /*09f0*/  SHF.R.U32.HI R13, RZ, 0x2, R13 ;  /* 0x00000002ff0d7819 */ /* 0x000fe2000001160d */
[----:B------:R-:W-:Y:S01]  /*0a00*/  IMAD R15, R5, 0x1e, R11 ;  /* 0x0000001e050f7824 */ /* 0x000fe200078e020b */
[----:B------:R-:W-:Y:S01]  /*0a10*/  SHF.R.U32.HI R11, RZ, 0x2, R25 ;  /* 0x00000002ff0b7819 */ /* 0x000fe20000011619 */
[----:B------:R-:W-:Y:S02]  /*0a20*/  IMAD R24, R9, -0x7, R24 ;  /* 0xfffffff909187824 */ /* 0x000fe400078e0218 */
[----:B------:R-:W-:-:S02]  /*0a30*/  IMAD R22, R13, -0x7, R22 ;  /* 0xfffffff90d167824 */ /* 0x000fc400078e0216 */
[----:B------:R-:W-:Y:S02]  /*0a40*/  IMAD R26, R11, -0x7, R26 ;  /* 0xfffffff90b1a7824 */ /* 0x000fe400078e021a */
[C---:B------:R-:W-:Y:S02]  /*0a50*/  IMAD R24, R5.reuse, 0x1e, R24 ;  /* 0x0000001e05187824 */ /* 0x040fe400078e0218 */
[C---:B------:R-:W-:Y:S02]  /*0a60*/  IMAD R22, R5.reuse, 0x1e, R22 ;  /* 0x0000001e05167824 */ /* 0x040fe400078e0216 */
[----:B------:R-:W-:Y:S02]  /*0a70*/  IMAD R26, R5, 0x1e, R26 ;  /* 0x0000001e051a7824 */ /* 0x000fe400078e021a */
[----:B------:R-:W-:Y:S02]  /*0a80*/  IMAD R15, R28, 0xa, R15 ;  /* 0x0000000a1c0f7824 */ /* 0x000fe400078e020f */
[----:B------:R-:W-:-:S02]  /*0a90*/  IMAD R9, R9, 0xa, R24 ;  /* 0x0000000a09097824 */ /* 0x000fc400078e0218 */
[----:B------:R-:W-:Y:S02]  /*0aa0*/  IMAD R13, R13, 0xa, R22 ;  /* 0x0000000a0d0d7824 */ /* 0x000fe400078e0216 */
[----:B------:R-:W-:Y:S01]  /*0ab0*/  IMAD R11, R11, 0xa, R26 ;  /* 0x0000000a0b0b7824 */ /* 0x000fe200078e021a */
[-C--:B------:R-:W-:Y:S02]  /*0ac0*/  LEA R15, R15, R20.reuse, 0x2 ;  /* 0x000000140f0f7211 */ /* 0x080fe400078e10ff */
[-C--:B------:R-:W-:Y:S02]  /*0ad0*/  LEA R9, R9, R20.reuse, 0x2 ;  /* 0x0000001409097211 */ /* 0x080fe400078e10ff */
[-C--:B------:R-:W-:Y:S02]  /*0ae0*/  LEA R13, R13, R20.reuse, 0x2 ;  /* 0x000000140d0d7211 */ /* 0x080fe400078e10ff */
[----:B------:R-:W-:Y:S02]  /*0af0*/  LEA R11, R11, R20, 0x2 ;  /* 0x000000140b0b7211 */ /* 0x000fe400078e10ff */
[----:B------:R-:W-:-:S04]  /*0b00*/  IADD3 R21, PT, PT, R21, 0x280, RZ ;  /* 0x0000028015157810 */ /* 0x000fc80007ffe0ff */
[----:B------:R-:W-:Y:S01]  /*0b10*/  ISETP.GE.U32.AND P1, PT, R21, R19, PT ;  /* 0x000000131500720c */ /* 0x000fe20003f26070 */
[----:B--2---:R2:W-:Y:S04]  /*0b20*/  STS [R15+0x2c], R8 ;  /* 0x00002c080f007388 */ /* 0x0045e80000000800 */
[----:B---3--:R2:W-:Y:S04]  /*0b30*/  STS [R9+0x2c], R10 ;  /* 0x00002c0a09007388 */ /* 0x0085e80000000800 */
[----:B-----5:R2:W-:Y:S04]  /*0b40*/  STS [R13+0x2c], R12 ;  /* 0x00002c0c0d007388 */ /* 0x0205e80000000800 */
[----:B------:R2:W-:Y:S01]  /*0b50*/  STS [R11+0x2c], R14 ;  /* 0x00002c0e0b007388 */ /* 0x0005e20000000800 */
[----:B------:R-:W-:Y:S05]  /*0b60*/  @!P1 BRA `(.L_x_12) ;  /* 0xfffffffc00289947 */ /* 0x000fea000383ffff */
.L_x_11:
[----:B------:R-:W-:Y:S05]  /*0b70*/  BSYNC.RECONVERGENT B2 ;  /* 0x0000000000027941 */ /* 0x000fea0003800200 */
.L_x_10:
[CC--:B------:R-:W-:Y:S01]  /*0b80*/  ISETP.GT.U32.AND P1, PT, R18.reuse, R21.reuse, PT ;  /* 0x000000151200720c */ /* 0x0c0fe20003f24070 */
[----:B------:R-:W-:Y:S01]  /*0b90*/  BSSY.RECONVERGENT B2, `(.L_x_13) ;  /* 0x0000023000027945 */ /* 0x000fe20003800200 */
[----:B0-----:R-:W-:-:S04]  /*0ba0*/  IADD3 R6, PT, PT, R18, -R21, RZ ;  /* 0x8000001512067210 */ /* 0x001fc80007ffe0ff */
[----:B------:R-:W-:-:S13]  /*0bb0*/  ISETP.LE.U32.OR P1, PT, R6, 0xa0, !P1 ;  /* 0x000000a00600780c */ /* 0x000fda0004f23470 */
[----:B------:R-:W-:Y:S05]  /*0bc0*/  @P1 BRA `(.L_x_14) ;  /* 0x00000000007c1947 */ /* 0x000fea0003800000 */
[----:B--2---:R-:W0:Y:S01]  /*0bd0*/  LDC.64 R8, c[0x0][0x380] ;  /* 0x0000e000ff087b82 */ /* 0x004e220000000a00 */
[----:B------:R-:W-:Y:S02]  /*0be0*/  IADD3 R14, PT, PT, R21, 0xa0, RZ ;  /* 0x000000a0150e7810 */ /* 0x000fe40007ffe0ff */
[C---:B------:R-:W-:Y:S02]  /*0bf0*/  IADD3 R7, PT, PT, R17.reuse, R21, RZ ;  /* 0x0000001511077210 */ /* 0x040fe40007ffe0ff */
[----:B------:R-:W-:-:S03]  /*0c00*/  IADD3 R11, PT, PT, R17, R14, RZ ;  /* 0x0000000e110b7210 */ /* 0x000fc60007ffe0ff */
[----:B0-----:R-:W-:-:S04]  /*0c10*/  IMAD.WIDE.U32 R6, R7, 0x4, R8 ;  /* 0x0000000407067825 */ /* 0x001fc800078e0008 */
[----:B------:R-:W-:Y:S02]  /*0c20*/  IMAD.WIDE.U32 R8, R11, 0x4, R8 ;  /* 0x000000040b087825 */ /* 0x000fe400078e0008 */
[----:B------:R-:W2:Y:S04]  /*0c30*/  LDG.E.CONSTANT R6, desc[UR6][R6.64] ;  /* 0x0000000606067981 */ /* 0x000ea8000c1e9900 */
[----:B------:R0:W3:Y:S01]  /*0c40*/  LDG.E.CONSTANT R9, desc[UR6][R8.64] ;  /* 0x0000000608097981 */ /* 0x0000e2000c1e9900 */
[C---:B------:R-:W-:Y:S01]  /*0c50*/  IMAD.HI.U32 R12, R21.reuse, 0x24924925, RZ ;  /* 0x24924925150c7827 */ /* 0x040fe200078e00ff */
[----:B------:R-:W1:Y:S01]  /*0c60*/  S2UR UR5, SR_CgaCtaId ;  /* 0x00000000000579c3 */ /* 0x000e620000008800 */
[----:B------:R-:W-:Y:S01]  /*0c70*/  UMOV UR4, 0x400 ;  /* 0x0000040000047882 */ /* 0x000fe20000000000 */
[----:B------:R-:W-:Y:S01]  /*0c80*/  PLOP3.LUT P0, PT, PT, PT, PT, 0x8, 0x80 ;  /* 0x000000000080781c */ /* 0x000fe20003f0e170 */
[----:B------:R-:W-:Y:S01]  /*0c90*/  IMAD.HI.U32 R10, R14, 0x24924925, RZ ;  /* 0x249249250e0a7827 */ /* 0x000fe200078e00ff */
[----:B------:R-:W-:-:S04]  /*0ca0*/  IADD3 R13, PT, PT, R21, -R12, RZ ;  /* 0x8000000c150d7210 */ /* 0x000fc80007ffe0ff */
[----:B------:R-:W-:Y:S02]  /*0cb0*/  IADD3 R11, PT, PT, -R10, R14, RZ ;  /* 0x0000000e0a0b7210 */ /* 0x000fe40007ffe1ff */
[----:B------:R-:W-:Y:S02]  /*0cc0*/  LEA.HI R13, R13, R12, RZ, 0x1f ;  /* 0x0000000c0d0d7211 */ /* 0x000fe400078ff8ff */
[----:B------:R-:W-:Y:S02]  /*0cd0*/  LEA.HI R11, R11, R10, RZ, 0x1f ;  /* 0x0000000a0b0b7211 */ /* 0x000fe400078ff8ff */
[----:B------:R-:W-:Y:S02]  /*0ce0*/  SHF.R.U32.HI R10, RZ, 0x2, R13 ;  /* 0x00000002ff0a7819 */ /* 0x000fe4000001160d */
[----:B------:R-:W-:-:S03]  /*0cf0*/  SHF.R.U32.HI R11, RZ, 0x2, R11 ;  /* 0x00000002ff0b7819 */ /* 0x000fc6000001160b */
[C---:B------:R-:W-:Y:S01]  /*0d00*/  IMAD R12, R10.reuse, -0x7, R21 ;  /* 0xfffffff90a0c7824 */ /* 0x040fe200078e0215 */
[----:B------:R-:W-:Y:S01]  /*0d10*/  IADD3 R21, PT, PT, R21, 0x140, RZ ;  /* 0x0000014015157810 */ /* 0x000fe20007ffe0ff */
[----:B0-----:R-:W-:Y:S02]  /*0d20*/  IMAD R8, R11, -0x7, R14 ;  /* 0xfffffff90b087824 */ /* 0x001fe400078e020e */
[C---:B------:R-:W-:Y:S01]  /*0d30*/  IMAD R7, R5.reuse, 0x1e, R12 ;  /* 0x0000001e05077824 */ /* 0x040fe200078e020c */
[----:B-1----:R-:W-:Y:S01]  /*0d40*/  ULEA UR4, UR5, UR4, 0x18 ;  /* 0x0000000405047291 */ /* 0x002fe2000f8ec0ff */
[----:B------:R-:W-:Y:S02]  /*0d50*/  IMAD R8, R5, 0x1e, R8 ;  /* 0x0000001e05087824 */ /* 0x000fe400078e0208 */
[----:B------:R-:W-:Y:S02]  /*0d60*/  IMAD R7, R10, 0xa, R7 ;  /* 0x0000000a0a077824 */ /* 0x000fe400078e0207 */
[----:B------:R-:W-:-:S03]  /*0d70*/  IMAD R8, R11, 0xa, R8 ;  /* 0x0000000a0b087824 */ /* 0x000fc600078e0208 */
[----:B------:R-:W-:Y:S02]  /*0d80*/  LEA R7, R7, UR4, 0x2 ;  /* 0x0000000407077c11 */ /* 0x000fe4000f8e10ff */
[----:B------:R-:W-:-:S03]  /*0d90*/  LEA R8, R8, UR4, 0x2 ;  /* 0x0000000408087c11 */ /* 0x000fc6000f8e10ff */
[----:B--2---:R0:W-:Y:S04]  /*0da0*/  STS [R7+0x2c], R6 ;  /* 0x00002c0607007388 */ /* 0x0041e80000000800 */
[----:B---3--:R0:W-:Y:S02]  /*0db0*/  STS [R8+0x2c], R9 ;  /* 0x00002c0908007388 */ /* 0x0081e40000000800 */
.L_x_14:
[----:B------:R-:W-:Y:S05]  /*0dc0*/  BSYNC.RECONVERGENT B2 ;  /* 0x0000000000027941 */ /* 0x000fea0003800200 */
.L_x_13:
[----:B------:R-:W-:-:S13]  /*0dd0*/  ISETP.LT.U32.OR P0, PT, R21, R18, P0 ;  /* 0x000000121500720c */ /* 0x000fda0000701470 */
[----:B------:R-:W-:Y:S05]  /*0de0*/  @!P0 BRA `(.L_x_9) ;  /* 0x0000000000408947 */ /* 0x000fea0003800000 */
[----:B0-----:R-:W0:Y:S01]  /*0df0*/  LDC.64 R6, c[0x0][0x380] ;  /* 0x0000e000ff067b82 */ /* 0x001e220000000a00 */
[----:B------:R-:W-:-:S05]  /*0e00*/  IADD3 R17, PT, PT, R17, R21, RZ ;  /* 0x0000001511117210 */ /* 0x000fca0007ffe0ff */
[----:B0-----:R-:W-:-:S06]  /*0e10*/  IMAD.WIDE.U32 R6, R17, 0x4, R6 ;  /* 0x0000000411067825 */ /* 0x001fcc00078e0006 */
[----:B------:R-:W3:Y:S01]  /*0e20*/  LDG.E.CONSTANT R6, desc[UR6][R6.64] ;  /* 0x0000000606067981 */ /* 0x000ee2000c1e9900 */
[----:B--2---:R-:W-:Y:S01]  /*0e30*/  IMAD.HI.U32 R8, R21, 0x24924925, RZ ;  /* 0x2492492515087827 */ /* 0x004fe200078e00ff */
[----:B------:R-:W0:Y:S01]  /*0e40*/  S2UR UR5, SR_CgaCtaId ;  /* 0x00000000000579c3 */ /* 0x000e220000008800 */
[----:B------:R-:W-:-:S03]  /*0e50*/  UMOV UR4, 0x400 ;  /* 0x0000040000047882 */ /* 0x000fc60000000000 */
[----:B------:R-:W-:-:S04]  /*0e60*/  IADD3 R9, PT, PT, -R8, R21, RZ ;  /* 0x0000001508097210 */ /* 0x000fc80007ffe1ff */
[----:B------:R-:W-:-:S04]  /*0e70*/  LEA.HI R9, R9, R8, RZ, 0x1f ;  /* 0x0000000809097211 */ /* 0x000fc800078ff8ff */
[----:B------:R-:W-:-:S05]  /*0e80*/  SHF.R.U32.HI R8, RZ, 0x2, R9 ;  /* 0x00000002ff087819 */ /* 0x000fca0000011609 */
[----:B------:R-:W-:-:S04]  /*0e90*/  IMAD R10, R8, -0x7, R21 ;  /* 0xfffffff9080a7824 */ /* 0x000fc800078e0215 */
[----:B------:R-:W-:Y:S01]  /*0ea0*/  IMAD R9, R5, 0x1e, R10 ;  /* 0x0000001e05097824 */ /* 0x000fe200078e020a */
[----:B0-----:R-:W-:-:S03]  /*0eb0*/  ULEA UR4, UR5, UR4, 0x18 ;  /* 0x0000000405047291 */ /* 0x001fc6000f8ec0ff */
[----:B------:R-:W-:-:S05]  /*0ec0*/  IMAD R9, R8, 0xa, R9 ;  /* 0x0000000a08097824 */ /* 0x000fca00078e0209 */
[----:B------:R-:W-:-:S05]  /*0ed0*/  LEA R9, R9, UR4, 0x2 ;  /* 0x0000000409097c11 */ /* 0x000fca000f8e10ff */
[----:B---3--:R1:W-:Y:S02]  /*0ee0*/  STS [R9+0x2c], R6 ;  /* 0x00002c0609007388 */ /* 0x0083e40000000800 */
.L_x_9:
[----:B0-----:R-:W-:Y:S05]  /*0ef0*/  BSYNC.RECONVERGENT B0 ;  /* 0x0000000000007941 */ /* 0x001fea0003800200 */
.L_x_8:
[C---:B------:R-:W-:Y:S02]  /*0f00*/  ISETP.GE.U32.AND P0, PT, R5.reuse, 0xc, PT ;  /* 0x0000000c0500780c */ /* 0x040fe40003f06070 */
[----:B------:R-:W-:-:S11]  /*0f10*/  IADD3 R5, PT, PT, R5, 0x4, RZ ;  /* 0x0000000405057810 */ /* 0x000fd60007ffe0ff */
[----:B------:R-:W-:Y:S05]  /*0f20*/  @!P0 BRA `(.L_x_15) ;  /* 0xfffffff400a88947 */ /* 0x000fea000383ffff */
[----:B------:R-:W-:Y:S05]  /*0f30*/  BSYNC.RECONVERGENT B1 ;  /* 0x0000000000017941 */ /* 0x000fea0003800200 */
.L_x_7:
[----:B------:R-:W-:Y:S05]  /*0f40*/  BRA `(.L_x_16) ;  /* 0x0000000800747947 */ /* 0x000fea0003800000 */
.L_x_6:
[----:B-1----:R-:W-:Y:S01]  /*0f50*/  HFMA2 R7, -RZ, RZ, 0, 4.17232513427734375e-07 ;  /* 0x00000007ff077431 */ /* 0x002fe200000001ff */
[----:B------:R-:W-:Y:S01]  /*0f60*/  IADD3 R18, PT, PT, -R5, R6, RZ ;  /* 0x0000000605127210 */ /* 0x000fe20007ffe1ff */
[----:B------:R-:W-:Y:S01]  /*0f70*/  BSSY.RECONVERGENT B1, `(.L_x_16) ;  /* 0x000009a000017945 */ /* 0x000fe20003800200 */
[----:B------:R-:W-:Y:S02]  /*0f80*/  MOV R5, R0 ;  /* 0x0000000000057202 */ /* 0x000fe40000000f00 */
[----:B------:R-:W-:Y:S01]  /*0f90*/  LEA R18, R18, -R18, 0x3 ;  /* 0x8000001212127211 */ /* 0x000fe200078e18ff */
[----:B------:R-:W-:-:S07]  /*0fa0*/  IMAD R16, R16, R7, -0x7 ;  /* 0xfffffff910107424 */ /* 0x000fce00078e0207 */
.L_x_24:
        /* <DEDUP_REMOVED lines=36> */
.L_x_21:
        /* <DEDUP_REMOVED lines=54> */
.L_x_20:
[----:B------:R-:W-:Y:S05]  /*1550*/  BSYNC.RECONVERGENT B2 ;  /* 0x0000000000027941 */ /* 0x000fea0003800200 */
.L_x_19:
        /* <DEDUP_REMOVED lines=36> */
.L_x_23:
[----:B------:R-:W-:Y:S05]  /*17a0*/  BSYNC.RECONVERGENT B2 ;  /* 0x0000000000027941 */ /* 0x000fea0003800200 */
.L_x_22:
        /* <DEDUP_REMOVED lines=18> */
.L_x_18:
[----:B0-----:R-:W-:Y:S05]  /*18d0*/  BSYNC.RECONVERGENT B0 ;  /* 0x0000000000007941 */ /* 0x001fea0003800200 */
.L_x_17:
[C---:B------:R-:W-:Y:S02]  /*18e0*/  ISETP.GE.U32.AND P0, PT, R5.reuse, 0xc, PT ;  /* 0x0000000c0500780c */ /* 0x040fe40003f06070 */
[----:B------:R-:W-:-:S11]  /*18f0*/  IADD3 R5, PT, PT, R5, 0x4, RZ ;  /* 0x0000000405057810 */ /* 0x000fd60007ffe0ff */
[----:B------:R-:W-:Y:S05]  /*1900*/  @!P0 BRA `(.L_x_24) ;  /* 0xfffffff400a88947 */ /* 0x000fea000383ffff */
[----:B------:R-:W-:Y:S05]  /*1910*/  BSYNC.RECONVERGENT B1 ;  /* 0x0000000000017941 */ /* 0x000fea0003800200 */
.L_x_16:
[----:B--2---:R-:W0:Y:S01]  /*1920*/  LDC.64 R12, c[0x0][0x388] ;  /* 0x0000e200ff0c7b82 */ /* 0x004e220000000a00 */
[----:B------:R-:W-:-:S05]  /*1930*/  IMAD R7, R4, 0x5a00, R3 ;  /* 0x00005a0004077824 */ /* 0x000fca00078e0203 */
[C---:B-1----:R-:W-:Y:S01]  /*1940*/  IADD3 R9, PT, PT, R7.reuse, 0x140, RZ ;  /* 0x0000014007097810 */ /* 0x042fe20007ffe0ff */
[----:B0-----:R-:W-:-:S05]  /*1950*/  IMAD.WIDE.U32 R4, R7, 0x4, R12 ;  /* 0x0000000407047825 */ /* 0x001fca00078e000c */
[----:B------:R-:W2:Y:S01]  /*1960*/  LDG.E.CONSTANT R18, desc[UR6][R4.64] ;  /* 0x0000000604127981 */ /* 0x000ea2000c1e9900 */
[----:B------:R-:W-:-:S03]  /*1970*/  IMAD.WIDE.U32 R8, R9, 0x4, R12 ;  /* 0x0000000409087825 */ /* 0x000fc600078e000c */
[----:B------:R0:W3:Y:S04]  /*1980*/  LDG.E.CONSTANT R25, desc[UR6][R4.64+0x280] ;  /* 0x0002800604197981 */ /* 0x0000e8000c1e9900 */
[----:B------:R1:W4:Y:S01]  /*1990*/  LDG.E.CONSTANT R17, desc[UR6][R8.64] ;  /* 0x0000000608117981 */ /* 0x000322000c1e9900 */
[----:B------:R-:W-:-:S05]  /*19a0*/  IADD3 R11, PT, PT, R7, 0x1e0, RZ ;  /* 0x000001e0070b7810 */ /* 0x000fca0007ffe0ff */
[----:B------:R-:W-:Y:S01]  /*19b0*/  IMAD.WIDE.U32 R10, R11, 0x4, R12 ;  /* 0x000000040b0a7825 */ /* 0x000fe200078e000c */
[----:B------:R-:W-:-:S04]  /*19c0*/  IADD3 R23, PT, PT, R7, 0x280, RZ ;  /* 0x0000028007177810 */ /* 0x000fc80007ffe0ff */
[----:B------:R5:W4:Y:S01]  /*19d0*/  LDG.E.CONSTANT R16, desc[UR6][R10.64] ;  /* 0x000000060a107981 */ /* 0x000b22000c1e9900 */
[----:B------:R-:W-:Y:S01]  /*19e0*/  IMAD.WIDE.U32 R22, R23, 0x4, R12 ;  /* 0x0000000417167825 */ /* 0x000fe200078e000c */
[----:B------:R-:W-:-:S04]  /*19f0*/  IADD3 R27, PT, PT, R7, 0x320, RZ ;  /* 0x00000320071b7810 */ /* 0x000fc80007ffe0ff */
[----:B------:R-:W4:Y:S01]  /*1a00*/  LDG.E.CONSTANT R15, desc[UR6][R22.64] ;  /* 0x00000006160f7981 */ /* 0x000f22000c1e9900 */
[----:B------:R-:W-:-:S05]  /*1a10*/  IMAD.WIDE.U32 R26, R27, 0x4, R12 ;  /* 0x000000041b1a7825 */ /* 0x000fca00078e000c */
[----:B------:R5:W4:Y:S01]  /*1a20*/  LDG.E.CONSTANT R14, desc[UR6][R26.64] ;  /* 0x000000061a0e7981 */ /* 0x000b22000c1e9900 */
[----:B0-----:R-:W-:-:S05]  /*1a30*/  IADD3 R5, PT, PT, R7, 0x3c0, RZ ;  /* 0x000003c007057810 */ /* 0x001fca0007ffe0ff */
[----:B------:R-:W-:-:S05]  /*1a40*/  IMAD.WIDE.U32 R4, R5, 0x4, R12 ;  /* 0x0000000405047825 */ /* 0x000fca00078e000c */
[----:B------:R0:W4:Y:S01]  /*1a50*/  LDG.E.CONSTANT R21, desc[UR6][R4.64] ;  /* 0x0000000604157981 */ /* 0x000122000c1e9900 */
[C---:B-1----:R-:W-:Y:S02]  /*1a60*/  IADD3 R9, PT, PT, R7.reuse, 0x460, RZ ;  /* 0x0000046007097810 */ /* 0x042fe40007ffe0ff */
[----:B------:R-:W-:-:S03]  /*1a70*/  IADD3 R29, PT, PT, R7, 0x500, RZ ;  /* 0x00000500071d7810 */ /* 0x000fc60007ffe0ff */
[----:B-----5:R-:W-:-:S04]  /*1a80*/  IMAD.WIDE.U32 R10, R9, 0x4, R12 ;  /* 0x00000004090a7825 */ /* 0x020fc800078e000c */
[----:B------:R-:W-:Y:S01]  /*1a90*/  IMAD.WIDE.U32 R28, R29, 0x4, R12 ;  /* 0x000000041d1c7825 */ /* 0x000fe200078e000c */
[----:B------:R-:W5:Y:S04]  /*1aa0*/  LDG.E.CONSTANT R19, desc[UR6][R10.64] ;  /* 0x000000060a137981 */ /* 0x000f68000c1e9900 */
[----:B------:R-:W5:Y:S01]  /*1ab0*/  LDG.E.CONSTANT R24, desc[UR6][R28.64] ;  /* 0x000000061c187981 */ /* 0x000f62000c1e9900 */
[----:B------:R-:W-:-:S05]  /*1ac0*/  IADD3 R9, PT, PT, R7, 0x5a0, RZ ;  /* 0x000005a007097810 */ /* 0x000fca0007ffe0ff */
[----:B------:R-:W-:Y:S01]  /*1ad0*/  IMAD.WIDE.U32 R8, R9, 0x4, R12 ;  /* 0x0000000409087825 */ /* 0x000fe200078e000c */
[----:B------:R-:W-:-:S04]  /*1ae0*/  IADD3 R27, PT, PT, R7, 0x640, RZ ;  /* 0x00000640071b7810 */ /* 0x000fc80007ffe0ff */
[----:B------:R-:W5:Y:S01]  /*1af0*/  LDG.E.CONSTANT R23, desc[UR6][R8.64] ;  /* 0x0000000608177981 */ /* 0x000f62000c1e9900 */
[----:B0-----:R-:W-:Y:S01]  /*1b00*/  IMAD.WIDE.U32 R4, R27, 0x4, R12 ;  /* 0x000000041b047825 */ /* 0x001fe200078e000c */
[----:B------:R-:W0:Y:S04]  /*1b10*/  S2UR UR5, SR_CgaCtaId ;  /* 0x00000000000579c3 */ /* 0x000e280000008800 */
[----:B------:R1:W5:Y:S01]  /*1b20*/  LDG.E.CONSTANT R6, desc[UR6][R4.64] ;  /* 0x0000000604067981 */ /* 0x000362000c1e9900 */
[----:B------:R-:W-:Y:S01]  /*1b30*/  UMOV UR4, 0x400 ;  /* 0x0000040000047882 */ /* 0x000fe20000000000 */
[----:B------:R-:W-:-:S05]  /*1b40*/  IADD3 R27, PT, PT, R7, 0x6e0, RZ ;  /* 0x000006e0071b7810 */ /* 0x000fca0007ffe0ff */
[----:B-1----:R-:W-:Y:S01]  /*1b50*/  IMAD.WIDE.U32 R4, R27, 0x4, R12 ;  /* 0x000000041b047825 */ /* 0x002fe200078e000c */
[----:B0-----:R-:W-:-:S04]  /*1b60*/  ULEA UR4, UR5, UR4, 0x18 ;  /* 0x0000000405047291 */ /* 0x001fc8000f8ec0ff */
[----:B------:R0:W5:Y:S01]  /*1b70*/  LDG.E.CONSTANT R11, desc[UR6][R4.64] ;  /* 0x00000006040b7981 */ /* 0x000162000c1e9900 */
[----:B------:R-:W-:Y:S02]  /*1b80*/  IADD3 R27, PT, PT, R7, 0x780, RZ ;  /* 0x00000780071b7810 */ /* 0x000fe40007ffe0ff */
[----:B------:R-:W-:Y:S01]  /*1b90*/  LEA R20, R0, UR4, 0x3 ;  /* 0x0000000400147c11 */ /* 0x000fe2000f8e18ff */
[----:B------:R-:W-:Y:S02]  /*1ba0*/  BAR.SYNC.DEFER_BLOCKING 0x0 ;  /* 0x0000000000007b1d */ /* 0x000fe40000010000 */
[----:B------:R-:W-:-:S05]  /*1bb0*/  IMAD.WIDE.U32 R26, R27, 0x4, R12 ;  /* 0x000000041b1a7825 */ /* 0x000fca00078e000c */
[----:B------:R1:W5:Y:S04]  /*1bc0*/  LDG.E.CONSTANT R10, desc[UR6][R26.64] ;  /* 0x000000061a0a7981 */ /* 0x000368000c1e9900 */
[----:B------:R-:W2:Y:S04]  /*1bd0*/  LDS.64 R8, [R20] ;  /* 0x0000000014087984 */ /* 0x000ea80000000a00 */
[----:B0-----:R-:W0:Y:S01]  /*1be0*/  LDS.64 R4, [R20+0x8] ;  /* 0x0000080014047984 */ /* 0x001e220000000a00 */
[----:B------:R-:W-:-:S05]  /*1bf0*/  IADD3 R29, PT, PT, R7, 0x820, RZ ;  /* 0x00000820071d7810 */ /* 0x000fca0007ffe0ff */
[----:B-1----:R-:W-:-:S05]  /*1c00*/  IMAD.WIDE.U32 R26, R29, 0x4, R12 ;  /* 0x000000041d1a7825 */ /* 0x002fca00078e000c */
[----:B------:R1:W5:Y:S01]  /*1c10*/  LDG.E.CONSTANT R22, desc[UR6][R26.64] ;  /* 0x000000061a167981 */ /* 0x000362000c1e9900 */
[C---:B--2---:R-:W-:Y:S01]  /*1c20*/  FFMA R8, R18.reuse, R8, RZ ;  /* 0x0000000812087223 */ /* 0x044fe200000000ff */
[----:B------:R-:W-:-:S03]  /*1c30*/  FFMA R29, R18, R9, RZ ;  /* 0x00000009121d7223 */ /* 0x000fc600000000ff */
[----:B---3--:R-:W-:Y:S01]  /*1c40*/  FFMA R8, R25, R9, R8 ;  /* 0x0000000919087223 */ /* 0x008fe20000000008 */
[----:B------:R-:W-:Y:S01]  /*1c50*/  IADD3 R9, PT, PT, R7, 0x8c0, RZ ;  /* 0x000008c007097810 */ /* 0x000fe20007ffe0ff */
[-C--:B0-----:R-:W-:Y:S02]  /*1c60*/  FFMA R28, R25, R4.reuse, R29 ;  /* 0x00000004191c7223 */ /* 0x081fe4000000001d */
[----:B----4-:R-:W-:Y:S02]  /*1c70*/  FFMA R25, R17, R4, R8 ;  /* 0x0000000411197223 */ /* 0x010fe40000000008 */
[----:B-1----:R-:W-:Y:S02]  /*1c80*/  IMAD.WIDE.U32 R26, R9, 0x4, R12 ;  /* 0x00000004091a7825 */ /* 0x002fe400078e000c */
[----:B------:R-:W0:Y:S02]  /*1c90*/  LDS.64 R8, [R20+0x28] ;  /* 0x0000280014087984 */ /* 0x000e240000000a00 */
[----:B------:R-:W-:-:S02]  /*1ca0*/  FFMA R29, R17, R5, R28 ;  /* 0x00000005111d7223 */ /* 0x000fc4000000001c */
[----:B------:R-:W1:Y:S04]  /*1cb0*/  LDS.64 R4, [R20+0x30] ;  /* 0x0000300014047984 */ /* 0x000e680000000a00 */
[----:B------:R2:W3:Y:S01]  /*1cc0*/  LDG.E.CONSTANT R18, desc[UR6][R26.64] ;  /* 0x000000061a127981 */ /* 0x0004e2000c1e9900 */
[----:B------:R-:W-:-:S05]  /*1cd0*/  IADD3 R17, PT, PT, R7, 0x960, RZ ;  /* 0x0000096007117810 */ /* 0x000fca0007ffe0ff */
[----:B--2---:R-:W-:-:S05]  /*1ce0*/  IMAD.WIDE.U32 R26, R17, 0x4, R12 ;  /* 0x00000004111a7825 */ /* 0x004fca00078e000c */
[----:B------:R2:W4:Y:S01]  /*1cf0*/  LDG.E.CONSTANT R17, desc[UR6][R26.64] ;  /* 0x000000061a117981 */ /* 0x000522000c1e9900 */
[C---:B0-----:R-:W-:Y:S01]  /*1d00*/  FFMA R8, R16.reuse, R8, R25 ;  /* 0x0000000810087223 */ /* 0x041fe20000000019 */
[----:B------:R-:W-:Y:S01]  /*1d10*/  IADD3 R25, PT, PT, R7, 0xa00, RZ ;  /* 0x00000a0007197810 */ /* 0x000fe20007ffe0ff */
[----:B------:R-:W-:-:S04]  /*1d20*/  FFMA R29, R16, R9, R29 ;  /* 0x00000009101d7223 */ /* 0x000fc8000000001d */
[----:B--2---:R-:W-:-:S04]  /*1d30*/  IMAD.WIDE.U32 R26, R25, 0x4, R12 ;  /* 0x00000004191a7825 */ /* 0x004fc800078e000c */
[C---:B------:R-:W-:Y:S01]  /*1d40*/  FFMA R9, R15.reuse, R9, R8 ;  /* 0x000000090f097223 */ /* 0x040fe20000000008 */
[-C--:B-1----:R-:W-:Y:S01]  /*1d50*/  FFMA R29, R15, R4.reuse, R29 ;  /* 0x000000040f1d7223 */ /* 0x082fe2000000001d */
[----:B------:R0:W2:Y:S02]  /*1d60*/  LDG.E.CONSTANT R16, desc[UR6][R26.64] ;  /* 0x000000061a107981 */ /* 0x0000a4000c1e9900 */
[----:B------:R-:W-:Y:S02]  /*1d70*/  FFMA R4, R14, R4, R9 ;  /* 0x000000040e047223 */ /* 0x000fe40000000009 */
[----:B------:R-:W1:Y:S01]  /*1d80*/  LDS.64 R8, [R20+0x50] ;  /* 0x0000500014087984 */ /* 0x000e620000000a00 */
[----:B------:R-:W-:-:S05]  /*1d90*/  IADD3 R25, PT, PT, R7, 0xaa0, RZ ;  /* 0x00000aa007197810 */ /* 0x000fca0007ffe0ff */
[----:B0-----:R-:W-:-:S05]  /*1da0*/  IMAD.WIDE.U32 R26, R25, 0x4, R12 ;  /* 0x00000004191a7825 */ /* 0x001fca00078e000c */
[----:B------:R0:W2:Y:S01]  /*1db0*/  LDG.E.CONSTANT R15, desc[UR6][R26.64] ;  /* 0x000000061a0f7981 */ /* 0x0000a2000c1e9900 */
[----:B------:R-:W-:Y:S01]  /*1dc0*/  FFMA R28, R14, R5, R29 ;  /* 0x000000050e1c7223 */ /* 0x000fe2000000001d */
[----:B------:R-:W-:-:S05]  /*1dd0*/  IADD3 R5, PT, PT, R7, 0xb40, RZ ;  /* 0x00000b4007057810 */ /* 0x000fca0007ffe0ff */
[----:B0-----:R-:W-:-:S04]  /*1de0*/  IMAD.WIDE.U32 R26, R5, 0x4, R12 ;  /* 0x00000004051a7825 */ /* 0x001fc800078e000c */
[----:B-1----:R-:W-:Y:S01]  /*1df0*/  FFMA R8, R21, R8, R4 ;  /* 0x0000000815087223 */ /* 0x002fe20000000004 */
[----:B------:R0:W2:Y:S04]  /*1e00*/  LDG.E.CONSTANT R14, desc[UR6][R26.64] ;  /* 0x000000061a0e7981 */ /* 0x0000a8000c1e9900 */
[----:B------:R-:W1:Y:S01]  /*1e10*/  LDS.64 R4, [R20+0x58] ;  /* 0x0000580014047984 */ /* 0x000e620000000a00 */
[----:B------:R-:W-:Y:S01]  /*1e20*/  IADD3 R29, PT, PT, R7, 0xbe0, RZ ;  /* 0x00000be0071d7810 */ /* 0x000fe20007ffe0ff */
[-C--:B------:R-:W-:Y:S01]  /*1e30*/  FFMA R25, R21, R9.reuse, R28 ;  /* 0x0000000915197223 */ /* 0x080fe2000000001c */
[----:B-----5:R-:W-:-:S03]  /*1e40*/  FFMA R9, R19, R9, R8 ;  /* 0x0000000913097223 */ /* 0x020fc60000000008 */
[----:B0-----:R-:W-:Y:S01]  /*1e50*/  IMAD.WIDE.U32 R26, R29, 0x4, R12 ;  /* 0x000000041d1a7825 */ /* 0x001fe200078e000c */
[----:B------:R-:W-:-:S04]  /*1e60*/  IADD3 R29, PT, PT, R7, 0xc80, RZ ;  /* 0x00000c80071d7810 */ /* 0x000fc80007ffe0ff */
[----:B------:R0:W5:Y:S02]  /*1e70*/  LDG.E.CONSTANT R21, desc[UR6][R26.64] ;  /* 0x000000061a157981 */ /* 0x000164000c1e9900 */
[----:B0-----:R-:W-:-:S04]  /*1e80*/  IMAD.WIDE.U32 R26, R29, 0x4, R12 ;  /* 0x000000041d1a7825 */ /* 0x001fc800078e000c */
[-C--:B-1----:R-:W-:Y:S02]  /*1e90*/  FFMA R28, R24, R4.reuse, R9 ;  /* 0x00000004181c7223 */ /* 0x082fe40000000009 */
[----:B------:R-:W0:Y:S01]  /*1ea0*/  LDS.64 R8, [R20+0x78] ;  /* 0x0000780014087984 */ /* 0x000e220000000a00 */
[----:B------:R-:W-:-:S03]  /*1eb0*/  FFMA R25, R19, R4, R25 ;  /* 0x0000000413197223 */ /* 0x000fc60000000019 */
[----:B------:R1:W5:Y:S01]  /*1ec0*/  LDG.E.CONSTANT R19, desc[UR6][R26.64] ;  /* 0x000000061a137981 */ /* 0x000362000c1e9900 */
[----:B------:R-:W-:-:S03]  /*1ed0*/  FFMA R29, R24, R5, R25 ;  /* 0x00000005181d7223 */ /* 0x000fc60000000019 */
[----:B------:R-:W1:Y:S01]  /*1ee0*/  LDS.64 R4, [R20+0x80] ;  /* 0x0000800014047984 */ /* 0x000e620000000a00 */
[----:B------:R-:W-:-:S05]  /*1ef0*/  IADD3 R25, PT, PT, R7, 0xd20, RZ ;  /* 0x00000d2007197810 */ /* 0x000fca0007ffe0ff */
[----:B------:R-:W-:-:S06]  /*1f00*/  IMAD.WIDE.U32 R24, R25, 0x4, R12 ;  /* 0x0000000419187825 */ /* 0x000fcc00078e000c */
[----:B------:R-:W5:Y:S01]  /*1f10*/  LDG.E.CONSTANT R24, desc[UR6][R24.64] ;  /* 0x0000000618187981 */ /* 0x000f62000c1e9900 */
[----:B0-----:R-:W-:Y:S01]  /*1f20*/  FFMA R8, R23, R8, R28 ;  /* 0x0000000817087223 */ /* 0x001fe2000000001c */
[----:B------:R-:W-:Y:S01]  /*1f30*/  IADD3 R28, PT, PT, R7, 0xdc0, RZ ;  /* 0x00000dc0071c7810 */ /* 0x000fe20007ffe0ff */
[----:B------:R-:W-:-:S04]  /*1f40*/  FFMA R29, R23, R9, R29 ;  /* 0x00000009171d7223 */ /* 0x000fc8000000001d */
[----:B-1----:R-:W-:-:S04]  /*1f50*/  IMAD.WIDE.U32 R26, R28, 0x4, R12 ;  /* 0x000000041c1a7825 */ /* 0x002fc800078e000c */
[C---:B------:R-:W-:Y:S01]  /*1f60*/  FFMA R23, R6.reuse, R9, R8 ;  /* 0x0000000906177223 */ /* 0x040fe20000000008 */
[-C--:B------:R-:W-:Y:S01]  /*1f70*/  FFMA R28, R6, R4.reuse, R29 ;  /* 0x00000004061c7223 */ /* 0x080fe2000000001d */
[----:B------:R-:W0:Y:S04]  /*1f80*/  LDS.64 R8, [R20+0xa0] ;  /* 0x0000a00014087984 */ /* 0x000e280000000a00 */
[----:B------:R1:W5:Y:S01]  /*1f90*/  LDG.E.CONSTANT R6, desc[UR6][R26.64] ;  /* 0x000000061a067981 */ /* 0x000362000c1e9900 */
[----:B------:R-:W-:Y:S01]  /*1fa0*/  IADD3 R29, PT, PT, R7, 0xe60, RZ ;  /* 0x00000e60071d7810 */ /* 0x000fe20007ffe0ff */
[----:B------:R-:W-:-:S04]  /*1fb0*/  FFMA R4, R11, R4, R23 ;  /* 0x000000040b047223 */ /* 0x000fc80000000017 */
[----:B-1----:R-:W-:-:S04]  /*1fc0*/  IMAD.WIDE.U32 R26, R29, 0x4, R12 ;  /* 0x000000041d1a7825 */ /* 0x002fc800078e000c */
[----:B------:R-:W-:Y:S01]  /*1fd0*/  FFMA R29, R11, R5, R28 ;  /* 0x000000050b1d7223 */ /* 0x000fe2000000001c */
[----:B------:R-:W-:Y:S01]  /*1fe0*/  IADD3 R5, PT, PT, R7, 0xf00, RZ ;  /* 0x00000f0007057810 */ /* 0x000fe20007ffe0ff */
[----:B------:R1:W5:Y:S04]  /*1ff0*/  LDG.E.CONSTANT R23, desc[UR6][R26.64] ;  /* 0x000000061a177981 */ /* 0x000368000c1e9900 */
[----:B-1----:R-:W-:-:S05]  /*2000*/  IMAD.WIDE.U32 R26, R5, 0x4, R12 ;  /* 0x00000004051a7825 */ /* 0x002fca00078e000c */
[----:B------:R1:W5:Y:S01]  /*2010*/  LDG.E.CONSTANT R11, desc[UR6][R26.64] ;  /* 0x000000061a0b7981 */ /* 0x000362000c1e9900 */
[----:B0-----:R-:W-:-:S03]  /*2020*/  FFMA R25, R10, R8, R4 ;  /* 0x000000080a197223 */ /* 0x001fc60000000004 */
[----:B------:R-:W0:Y:S01]  /*2030*/  LDS.64 R4, [R20+0xa8] ;  /* 0x0000a80014047984 */ /* 0x000e220000000a00 */
[C---:B------:R-:W-:Y:S01]  /*2040*/  IADD3 R8, PT, PT, R7.reuse, 0xfa0, RZ ;  /* 0x00000fa007087810 */ /* 0x040fe20007ffe0ff */
[-C--:B------:R-:W-:Y:S01]  /*2050*/  FFMA R29, R10, R9.reuse, R29 ;  /* 0x000000090a1d7223 */ /* 0x080fe2000000001d */
[----:B------:R-:W-:Y:S01]  /*2060*/  FFMA R25, R22, R9, R25 ;  /* 0x0000000916197223 */ /* 0x000fe20000000019 */
[----:B------:R-:W-:Y:S02]  /*2070*/  IADD3 R9, PT, PT, R7, 0x1040, RZ ;  /* 0x0000104007097810 */ /* 0x000fe40007ffe0ff */
[----:B-1----:R-:W-:-:S05]  /*2080*/  IMAD.WIDE.U32 R26, R8, 0x4, R12 ;  /* 0x00000004081a7825 */ /* 0x002fca00078e000c */
[----:B------:R1:W5:Y:S02]  /*2090*/  LDG.E.CONSTANT R10, desc[UR6][R26.64] ;  /* 0x000000061a0a7981 */ /* 0x000364000c1e9900 */
[----:B-1----:R-:W-:Y:S02]  /*20a0*/  IMAD.WIDE.U32 R26, R9, 0x4, R12 ;  /* 0x00000004091a7825 */ /* 0x002fe400078e000c */
[----:B------:R-:W4:Y:S02]  /*20b0*/  LDS.64 R8, [R20+0xc8] ;  /* 0x0000c80014087984 */ /* 0x000f240000000a00 */
[-C--:B0-----:R-:W-:Y:S02]  /*20c0*/  FFMA R29, R22, R4.reuse, R29 ;  /* 0x00000004161d7223 */ /* 0x081fe4000000001d */
[----:B------:R0:W5:Y:S01]  /*20d0*/  LDG.E.CONSTANT R22, desc[UR6][R26.64] ;  /* 0x000000061a167981 */ /* 0x000162000c1e9900 */
[C---:B---3--:R-:W-:Y:S01]  /*20e0*/  FFMA R28, R18.reuse, R4, R25 ;  /* 0x00000004121c7223 */ /* 0x048fe20000000019 */
[----:B------:R-:W-:-:S02]  /*20f0*/  FFMA R29, R18, R5, R29 ;  /* 0x00000005121d7223 */ /* 0x000fc4000000001d */
[----:B------:R-:W1:Y:S01]  /*2100*/  LDS.64 R4, [R20+0xd0] ;  /* 0x0000d00014047984 */ /* 0x000e620000000a00 */
[----:B------:R-:W-:-:S05]  /*2110*/  IADD3 R18, PT, PT, R7, 0x10e0, RZ ;  /* 0x000010e007127810 */ /* 0x000fca0007ffe0ff */
[----:B0-----:R-:W-:-:S05]  /*2120*/  IMAD.WIDE.U32 R26, R18, 0x4, R12 ;  /* 0x00000004121a7825 */ /* 0x001fca00078e000c */
[----:B------:R0:W3:Y:S01]  /*2130*/  LDG.E.CONSTANT R18, desc[UR6][R26.64] ;  /* 0x000000061a127981 */ /* 0x0000e2000c1e9900 */
[----:B----4-:R-:W-:Y:S01]  /*2140*/  FFMA R25, R17, R8, R28 ;  /* 0x0000000811197223 */ /* 0x010fe2000000001c */
[----:B------:R-:W-:Y:S01]  /*2150*/  IADD3 R8, PT, PT, R7, 0x1180, RZ ;  /* 0x0000118007087810 */ /* 0x000fe20007ffe0ff */
[----:B------:R-:W-:-:S04]  /*2160*/  FFMA R29, R17, R9, R29 ;  /* 0x00000009111d7223 */ /* 0x000fc8000000001d */
[----:B0-----:R-:W-:-:S05]  /*2170*/  IMAD.WIDE.U32 R26, R8, 0x4, R12 ;  /* 0x00000004081a7825 */ /* 0x001fca00078e000c */
[----:B------:R0:W4:Y:S01]  /*2180*/  LDG.E.CONSTANT R17, desc[UR6][R26.64] ;  /* 0x000000061a117981 */ /* 0x000122000c1e9900 */
[C---:B--2---:R-:W-:Y:S01]  /*2190*/  FFMA R8, R16.reuse, R9, R25 ;  /* 0x0000000910087223 */ /* 0x044fe20000000019 */
[----:B------:R-:W-:Y:S01]  /*21a0*/  IADD3 R9, PT, PT, R7, 0x1220, RZ ;  /* 0x0000122007097810 */ /* 0x000fe20007ffe0ff */
[----:B-1----:R-:W-:-:S04]  /*21b0*/  FFMA R28, R16, R4, R29 ;  /* 0x00000004101c7223 */ /* 0x002fc8000000001d */
[----:B0-----:R-:W-:-:S05]  /*21c0*/  IMAD.WIDE.U32 R26, R9, 0x4, R12 ;  /* 0x00000004091a7825 */ /* 0x001fca00078e000c */
[----:B------:R0:W2:Y:S01]  /*21d0*/  LDG.E.CONSTANT R16, desc[UR6][R26.64] ;  /* 0x000000061a107981 */ /* 0x0000a2000c1e9900 */
[----:B------:R-:W-:-:S03]  /*21e0*/  FFMA R29, R15, R4, R8 ;  /* 0x000000040f1d7223 */ /* 0x000fc60000000008 */
[----:B------:R-:W1:Y:S01]  /*21f0*/  LDS.64 R8, [R20+0xf0] ;  /* 0x0000f00014087984 */ /* 0x000e620000000a00 */
[----:B------:R-:W-:Y:S01]  /*2200*/  FFMA R25, R15, R5, R28 ;  /* 0x000000050f197223 */ /* 0x000fe2000000001c */
[----:B------:R-:W-:-:S05]  /*2210*/  IADD3 R5, PT, PT, R7, 0x12c0, RZ ;  /* 0x000012c007057810 */ /* 0x000fca0007ffe0ff */
[----:B0-----:R-:W-:Y:S02]  /*2220*/  IMAD.WIDE.U32 R26, R5, 0x4, R12 ;  /* 0x00000004051a7825 */ /* 0x001fe400078e000c */
[----:B------:R-:W0:Y:S04]  /*2230*/  LDS.64 R4, [R20+0xf8] ;  /* 0x0000f80014047984 */ /* 0x000e280000000a00 */
[----:B------:R1:W2:Y:S02]  /*2240*/  LDG.E.CONSTANT R15, desc[UR6][R26.64] ;  /* 0x000000061a0f7981 */ /* 0x0002a4000c1e9900 */
[C---:B-1----:R-:W-:Y:S01]  /*2250*/  FFMA R8, R14.reuse, R8, R29 ;  /* 0x000000080e087223 */ /* 0x042fe2000000001d */
[----:B------:R-:W-:Y:S01]  /*2260*/  IADD3 R29, PT, PT, R7, 0x1360, RZ ;  /* 0x00001360071d7810 */ /* 0x000fe20007ffe0ff */
[----:B------:R-:W-:-:S04]  /*2270*/  FFMA R25, R14, R9, R25 ;  /* 0x000000090e197223 */ /* 0x000fc80000000019 */
[----:B------:R-:W-:-:S04]  /*2280*/  IMAD.WIDE.U32 R26, R29, 0x4, R12 ;  /* 0x000000041d1a7825 */ /* 0x000fc800078e000c */
[----:B-----5:R-:W-:Y:S01]  /*2290*/  FFMA R8, R21, R9, R8 ;  /* 0x0000000915087223 */ /* 0x020fe20000000008 */
[----:B------:R1:W5:Y:S01]  /*22a0*/  LDG.E.CONSTANT R14, desc[UR6][R26.64] ;  /* 0x000000061a0e7981 */ /* 0x000362000c1e9900 */
[----:B------:R-:W-:Y:S01]  /*22b0*/  IADD3 R9, PT, PT, R7, 0x1400, RZ ;  /* 0x0000140007097810 */ /* 0x000fe20007ffe0ff */
[----:B0-----:R-:W-:-:S04]  /*22c0*/  FFMA R28, R21, R4, R25 ;  /* 0x00000004151c7223 */ /* 0x001fc80000000019 */
[----:B-1----:R-:W-:-:S05]  /*22d0*/  IMAD.WIDE.U32 R26, R9, 0x4, R12 ;  /* 0x00000004091a7825 */ /* 0x002fca00078e000c */
[----:B------:R0:W5:Y:S01]  /*22e0*/  LDG.E.CONSTANT R21, desc[UR6][R26.64] ;  /* 0x000000061a157981 */ /* 0x000162000c1e9900 */
[----:B------:R-:W-:-:S03]  /*22f0*/  FFMA R25, R19, R4, R8 ;  /* 0x0000000413197223 */ /* 0x000fc60000000008 */
[----:B------:R-:W1:Y:S01]  /*2300*/  LDS.64 R8, [R20+0x118] ;  /* 0x0001180014087984 */ /* 0x000e620000000a00 */
[----:B------:R-:W-:-:S03]  /*2310*/  FFMA R28, R19, R5, R28 ;  /* 0x00000005131c7223 */ /* 0x000fc6000000001c */
[----:B------:R-:W1:Y:S01]  /*2320*/  LDS.64 R4, [R20+0x120] ;  /* 0x0001200014047984 */ /* 0x000e620000000a00 */
[----:B------:R-:W-:-:S05]  /*2330*/  IADD3 R19, PT, PT, R7, 0x14a0, RZ ;  /* 0x000014a007137810 */ /* 0x000fca0007ffe0ff */
[----:B0-----:R-:W-:-:S05]  /*2340*/  IMAD.WIDE.U32 R26, R19, 0x4, R12 ;  /* 0x00000004131a7825 */ /* 0x001fca00078e000c */
[----:B------:R-:W5:Y:S01]  /*2350*/  LDG.E.CONSTANT R19, desc[UR6][R26.64] ;  /* 0x000000061a137981 */ /* 0x000f62000c1e9900 */
[C---:B-1----:R-:W-:Y:S01]  /*2360*/  FFMA R25, R24.reuse, R8, R25 ;  /* 0x0000000818197223 */ /* 0x042fe20000000019 */
[-C--:B------:R-:W-:Y:S01]  /*2370*/  FFMA R28, R24, R9.reuse, R28 ;  /* 0x00000009181c7223 */ /* 0x080fe2000000001c */
[----:B------:R-:W-:Y:S02]  /*2380*/  IADD3 R24, PT, PT, R7, 0x1540, RZ ;  /* 0x0000154007187810 */ /* 0x000fe40007ffe0ff */
[----:B------:R-:W-:-:S03]  /*2390*/  FFMA R29, R6, R9, R25 ;  /* 0x00000009061d7223 */ /* 0x000fc60000000019 */
[----:B------:R-:W-:-:S04]  /*23a0*/  IMAD.WIDE.U32 R24, R24, 0x4, R12 ;  /* 0x0000000418187825 */ /* 0x000fc800078e000c */
[----:B------:R-:W-:Y:S01]  /*23b0*/  FFMA R28, R6, R4, R28 ;  /* 0x00000004061c7223 */ /* 0x000fe2000000001c */
[----:B------:R-:W0:Y:S04]  /*23c0*/  LDS.64 R8, [R20+0x140] ;  /* 0x0001400014087984 */ /* 0x000e280000000a00 */
[----:B------:R1:W5:Y:S02]  /*23d0*/  LDG.E.CONSTANT R6, desc[UR6][R24.64] ;  /* 0x0000000618067981 */ /* 0x000364000c1e9900 */
[----:B-1----:R-:W-:-:S05]  /*23e0*/  IADD3 R25, PT, PT, R7, 0x15e0, RZ ;  /* 0x000015e007197810 */ /* 0x002fca0007ffe0ff */
[----:B------:R-:W-:Y:S01]  /*23f0*/  IMAD.WIDE.U32 R24, R25, 0x4, R12 ;  /* 0x0000000419187825 */ /* 0x000fe200078e000c */
[----:B------:R-:W-:-:S05]  /*2400*/  IADD3 R27, PT, PT, R7, 0x1680, RZ ;  /* 0x00001680071b7810 */ /* 0x000fca0007ffe0ff */
[----:B------:R-:W5:Y:S01]  /*2410*/  LDG.E.CONSTANT R24, desc[UR6][R24.64] ;  /* 0x0000000618187981 */ /* 0x000f62000c1e9900 */
[----:B------:R-:W-:Y:S01]  /*2420*/  FFMA R4, R23, R4, R29 ;  /* 0x0000000417047223 */ /* 0x000fe2000000001d */
[----:B------:R-:W-:-:S04]  /*2430*/  IMAD.WIDE.U32 R26, R27, 0x4, R12 ;  /* 0x000000041b1a7825 */ /* 0x000fc800078e000c */
[----:B------:R-:W-:Y:S02]  /*2440*/  FFMA R28, R23, R5, R28 ;  /* 0x00000005171c7223 */ /* 0x000fe4000000001c */
[----:B------:R1:W5:Y:S01]  /*2450*/  LDG.E.CONSTANT R23, desc[UR6][R26.64] ;  /* 0x000000061a177981 */ /* 0x000362000c1e9900 */
[----:B0-----:R-:W-:-:S03]  /*2460*/  FFMA R29, R11, R8, R4 ;  /* 0x000000080b1d7223 */ /* 0x001fc60000000004 */
[----:B------:R-:W0:Y:S01]  /*2470*/  LDS.64 R4, [R20+0x148] ;  /* 0x0001480014047984 */ /* 0x000e220000000a00 */
[----:B------:R-:W-:Y:S01]  /*2480*/  IADD3 R8, PT, PT, R7, 0x1720, RZ ;  /* 0x0000172007087810 */ /* 0x000fe20007ffe0ff */
[----:B------:R-:W-:-:S04]  /*2490*/  FFMA R28, R11, R9, R28 ;  /* 0x000000090b1c7223 */ /* 0x000fc8000000001c */
[----:B-1----:R-:W-:Y:S01]  /*24a0*/  IMAD.WIDE.U32 R26, R8, 0x4, R12 ;  /* 0x00000004081a7825 */ /* 0x002fe200078e000c */
[----:B------:R-:W-:-:S04]  /*24b0*/  IADD3 R8, PT, PT, R7, 0x17c0, RZ ;  /* 0x000017c007087810 */ /* 0x000fc80007ffe0ff */
[----:B------:R1:W5:Y:S01]  /*24c0*/  LDG.E.CONSTANT R11, desc[UR6][R26.64] ;  /* 0x000000061a0b7981 */ /* 0x000362000c1e9900 */
[----:B------:R-:W-:Y:S01]  /*24d0*/  FFMA R9, R10, R9, R29 ;  /* 0x000000090a097223 */ /* 0x000fe2000000001d */
[----:B-1----:R-:W-:-:S04]  /*24e0*/  IMAD.WIDE.U32 R26, R8, 0x4, R12 ;  /* 0x00000004081a7825 */ /* 0x002fc800078e000c */
[-C--:B0-----:R-:W-:Y:S02]  /*24f0*/  FFMA R29, R10, R4.reuse, R28 ;  /* 0x000000040a1d7223 */ /* 0x081fe4000000001c */
[----:B------:R0:W5:Y:S01]  /*2500*/  LDG.E.CONSTANT R10, desc[UR6][R26.64] ;  /* 0x000000061a0a7981 */ /* 0x000162000c1e9900 */
[----:B------:R-:W-:-:S03]  /*2510*/  FFMA R25, R22, R4, R9 ;  /* 0x0000000416197223 */ /* 0x000fc60000000009 */
[----:B------:R-:W3:Y:S01]  /*2520*/  LDS.64 R8, [R20+0x168] ;  /* 0x0001680014087984 */ /* 0x000ee20000000a00 */
[----:B------:R-:W-:-:S03]  /*2530*/  FFMA R29, R22, R5, R29 ;  /* 0x00000005161d7223 */ /* 0x000fc6000000001d */
[----:B------:R-:W1:Y:S01]  /*2540*/  LDS.64 R4, [R20+0x170] ;  /* 0x0001700014047984 */ /* 0x000e620000000a00 */
[----:B------:R-:W-:-:S05]  /*2550*/  IADD3 R22, PT, PT, R7, 0x1860, RZ ;  /* 0x0000186007167810 */ /* 0x000fca0007ffe0ff */
[----:B0-----:R-:W-:-:S05]  /*2560*/  IMAD.WIDE.U32 R26, R22, 0x4, R12 ;  /* 0x00000004161a7825 */ /* 0x001fca00078e000c */
[----:B------:R0:W5:Y:S01]  /*2570*/  LDG.E.CONSTANT R22, desc[UR6][R26.64] ;  /* 0x000000061a167981 */ /* 0x000162000c1e9900 */
[C---:B---3--:R-:W-:Y:S01]  /*2580*/  FFMA R8, R18.reuse, R8, R25 ;  /* 0x0000000812087223 */ /* 0x048fe20000000019 */
[----:B------:R-:W-:-:S03]  /*2590*/  FFMA R29, R18, R9, R29 ;  /* 0x00000009121d7223 */ /* 0x000fc6000000001d */
[C---:B----4-:R-:W-:Y:S01]  /*25a0*/  FFMA R9, R17.reuse, R9, R8 ;  /* 0x0000000911097223 */ /* 0x050fe20000000008 */
[----:B-1----:R-:W-:Y:S01]  /*25b0*/  FFMA R29, R17, R4, R29 ;  /* 0x00000004111d7223 */ /* 0x002fe2000000001d */
[----:B------:R-:W-:-:S05]  /*25c0*/  IADD3 R25, PT, PT, R7, 0x1900, RZ ;  /* 0x0000190007197810 */ /* 0x000fca0007ffe0ff */
[----:B0-----:R-:W-:Y:S01]  /*25d0*/  IMAD.WIDE.U32 R26, R25, 0x4, R12 ;  /* 0x00000004191a7825 */ /* 0x001fe200078e000c */
[----:B------:R-:W-:-:S04]  /*25e0*/  IADD3 R25, PT, PT, R7, 0x19a0, RZ ;  /* 0x000019a007197810 */ /* 0x000fc80007ffe0ff */
[----:B------:R0:W3:Y:S01]  /*25f0*/  LDG.E.CONSTANT R18, desc[UR6][R26.64] ;  /* 0x000000061a127981 */ /* 0x0000e2000c1e9900 */
[----:B--2---:R-:W-:-:S03]  /*2600*/  FFMA R4, R16, R4, R9 ;  /* 0x0000000410047223 */ /* 0x004fc60000000009 */
[----:B------:R-:W1:Y:S01]  /*2610*/  LDS.64 R8, [R20+0x190] ;  /* 0x0001900014087984 */ /* 0x000e620000000a00 */
[----:B0-----:R-:W-:-:S05]  /*2620*/  IMAD.WIDE.U32 R26, R25, 0x4, R12 ;  /* 0x00000004191a7825 */ /* 0x001fca00078e000c */
[----:B------:R0:W2:Y:S01]  /*2630*/  LDG.E.CONSTANT R17, desc[UR6][R26.64] ;  /* 0x000000061a117981 */ /* 0x0000a2000c1e9900 */
[----:B------:R-:W-:Y:S01]  /*2640*/  FFMA R28, R16, R5, R29 ;  /* 0x00000005101c7223 */ /* 0x000fe2000000001d */
[----:B------:R-:W-:-:S05]  /*2650*/  IADD3 R5, PT, PT, R7, 0x1a40, RZ ;  /* 0x00001a4007057810 */ /* 0x000fca0007ffe0ff */
[----:B0-----:R-:W-:-:S05]  /*2660*/  IMAD.WIDE.U32 R26, R5, 0x4, R12 ;  /* 0x00000004051a7825 */ /* 0x001fca00078e000c */
[----:B------:R0:W4:Y:S01]  /*2670*/  LDG.E.CONSTANT R16, desc[UR6][R26.64] ;  /* 0x000000061a107981 */ /* 0x000122000c1e9900 */
[----:B-1----:R-:W-:-:S03]  /*2680*/  FFMA R25, R15, R8, R4 ;  /* 0x000000080f197223 */ /* 0x002fc60000000004 */
[----:B------:R-:W1:Y:S01]  /*2690*/  LDS.64 R4, [R20+0x198] ;  /* 0x0001980014047984 */ /* 0x000e620000000a00 */
[----:B------:R-:W-:Y:S01]  /*26a0*/  IADD3 R8, PT, PT, R7, 0x1ae0, RZ ;  /* 0x00001ae007087810 */ /* 0x000fe20007ffe0ff */
[----:B------:R-:W-:-:S04]  /*26b0*/  FFMA R29, R15, R9, R28 ;  /* 0x000000090f1d7223 */ /* 0x000fc8000000001c */
[----:B0-----:R-:W-:-:S05]  /*26c0*/  IMAD.WIDE.U32 R26, R8, 0x4, R12 ;  /* 0x00000004081a7825 */ /* 0x001fca00078e000c */
[----:B------:R0:W4:Y:S01]  /*26d0*/  LDG.E.CONSTANT R15, desc[UR6][R26.64] ;  /* 0x000000061a0f7981 */ /* 0x000122000c1e9900 */
[----:B-----5:R-:W-:Y:S01]  /*26e0*/  FFMA R28, R14, R9, R25 ;  /* 0x000000090e1c7223 */ /* 0x020fe20000000019 */
[----:B------:R-:W-:-:S05]  /*26f0*/  IADD3 R9, PT, PT, R7, 0x1b80, RZ ;  /* 0x00001b8007097810 */ /* 0x000fca0007ffe0ff */
[----:B0-----:R-:W-:Y:S02]  /*2700*/  IMAD.WIDE.U32 R26, R9, 0x4, R12 ;  /* 0x00000004091a7825 */ /* 0x001fe400078e000c */
[----:B------:R-:W0:Y:S02]  /*2710*/  LDS.64 R8, [R20+0x1b8] ;  /* 0x0001b80014087984 */ /* 0x000e240000000a00 */
[-C--:B-1----:R-:W-:Y:S02]  /*2720*/  FFMA R29, R14, R4.reuse, R29 ;  /* 0x000000040e1d7223 */ /* 0x082fe4000000001d */
[----:B------:R1:W5:Y:S01]  /*2730*/  LDG.E.CONSTANT R14, desc[UR6][R26.64] ;  /* 0x000000061a0e7981 */ /* 0x000362000c1e9900 */
[C---:B------:R-:W-:Y:S01]  /*2740*/  FFMA R28, R21.reuse, R4, R28 ;  /* 0x00000004151c7223 */ /* 0x040fe2000000001c */
[----:B------:R-:W-:Y:S02]  /*2750*/  FFMA R29, R21, R5, R29 ;  /* 0x00000005151d7223 */ /* 0x000fe4000000001d */
[----:B------:R-:W0:Y:S01]  /*2760*/  LDS.64 R4, [R20+0x1c0] ;  /* 0x0001c00014047984 */ /* 0x000e220000000a00 */
[----:B------:R-:W-:-:S05]  /*2770*/  IADD3 R21, PT, PT, R7, 0x1c20, RZ ;  /* 0x00001c2007157810 */ /* 0x000fca0007ffe0ff */
[----:B-1----:R-:W-:-:S05]  /*2780*/  IMAD.WIDE.U32 R26, R21, 0x4, R12 ;  /* 0x00000004151a7825 */ /* 0x002fca00078e000c */
[----:B------:R1:W5:Y:S01]  /*2790*/  LDG.E.CONSTANT R21, desc[UR6][R26.64] ;  /* 0x000000061a157981 */ /* 0x000362000c1e9900 */
[C---:B0-----:R-:W-:Y:S01]  /*27a0*/  FFMA R25, R19.reuse, R8, R28 ;  /* 0x0000000813197223 */ /* 0x041fe2000000001c */
[----:B------:R-:W-:Y:S01]  /*27b0*/  FFMA R29, R19, R9, R29 ;  /* 0x00000009131d7223 */ /* 0x000fe2000000001d */
[----:B------:R-:W-:-:S05]  /*27c0*/  IADD3 R19, PT, PT, R7, 0x1cc0, RZ ;  /* 0x00001cc007137810 */ /* 0x000fca0007ffe0ff */
[----:B-1----:R-:W-:Y:S01]  /*27d0*/  IMAD.WIDE.U32 R26, R19, 0x4, R12 ;  /* 0x00000004131a7825 */ /* 0x002fe200078e000c */
[----:B------:R-:W-:-:S03]  /*27e0*/  IADD3 R19, PT, PT, R7, 0x1d60, RZ ;  /* 0x00001d6007137810 */ /* 0x000fc60007ffe0ff */
[C---:B------:R-:W-:Y:S01]  /*27f0*/  FFMA R25, R6.reuse, R9, R25 ;  /* 0x0000000906197223 */ /* 0x040fe20000000019 */
[----:B------:R-:W-:Y:S01]  /*2800*/  FFMA R28, R6, R4, R29 ;  /* 0x00000004061c7223 */ /* 0x000fe2000000001d */
[----:B------:R-:W0:Y:S04]  /*2810*/  LDS.64 R8, [R20+0x1e0] ;  /* 0x0001e00014087984 */ /* 0x000e280000000a00 */
[----:B------:R1:W5:Y:S02]  /*2820*/  LDG.E.CONSTANT R6, desc[UR6][R26.64] ;  /* 0x000000061a067981 */ /* 0x000364000c1e9900 */
[----:B-1----:R-:W-:-:S05]  /*2830*/  IMAD.WIDE.U32 R26, R19, 0x4, R12 ;  /* 0x00000004131a7825 */ /* 0x002fca00078e000c */
[----:B------:R1:W5:Y:S01]  /*2840*/  LDG.E.CONSTANT R19, desc[UR6][R26.64] ;  /* 0x000000061a137981 */ /* 0x000362000c1e9900 */
[C---:B------:R-:W-:Y:S01]  /*2850*/  FFMA R4, R24.reuse, R4, R25 ;  /* 0x0000000418047223 */ /* 0x040fe20000000019 */
[----:B------:R-:W-:Y:S01]  /*2860*/  IADD3 R25, PT, PT, R7, 0x1e00, RZ ;  /* 0x00001e0007197810 */ /* 0x000fe20007ffe0ff */
[----:B------:R-:W-:-:S04]  /*2870*/  FFMA R28, R24, R5, R28 ;  /* 0x00000005181c7223 */ /* 0x000fc8000000001c */
[----:B------:R-:W-:-:S06]  /*2880*/  IMAD.WIDE.U32 R24, R25, 0x4, R12 ;  /* 0x0000000419187825 */ /* 0x000fcc00078e000c */
[----:B------:R-:W5:Y:S01]  /*2890*/  LDG.E.CONSTANT R24, desc[UR6][R24.64] ;  /* 0x0000000618187981 */ /* 0x000f62000c1e9900 */
[----:B0-----:R-:W-:-:S03]  /*28a0*/  FFMA R8, R23, R8, R4 ;  /* 0x0000000817087223 */ /* 0x001fc60000000004 */
[----:B------:R-:W0:Y:S01]  /*28b0*/  LDS.64 R4, [R20+0x1e8] ;  /* 0x0001e80014047984 */ /* 0x000e220000000a00 */
[----:B-1----:R-:W-:Y:S01]  /*28c0*/  IADD3 R27, PT, PT, R7, 0x1ea0, RZ ;  /* 0x00001ea0071b7810 */ /* 0x002fe20007ffe0ff */
[----:B------:R-:W-:-:S04]  /*28d0*/  FFMA R29, R23, R9, R28 ;  /* 0x00000009171d7223 */ /* 0x000fc8000000001c */
[----:B------:R-:W-:-:S04]  /*28e0*/  IMAD.WIDE.U32 R26, R27, 0x4, R12 ;  /* 0x000000041b1a7825 */ /* 0x000fc800078e000c */
[----:B------:R-:W-:Y:S01]  /*28f0*/  FFMA R9, R11, R9, R8 ;  /* 0x000000090b097223 */ /* 0x000fe20000000008 */
[----:B------:R-:W-:Y:S01]  /*2900*/  IADD3 R8, PT, PT, R7, 0x1f40, RZ ;  /* 0x00001f4007087810 */ /* 0x000fe20007ffe0ff */
[----:B------:R1:W5:Y:S04]  /*2910*/  LDG.E.CONSTANT R23, desc[UR6][R26.64] ;  /* 0x000000061a177981 */ /* 0x000368000c1e9900 */
[----:B-1----:R-:W-:-:S04]  /*2920*/  IMAD.WIDE.U32 R26, R8, 0x4, R12 ;  /* 0x00000004081a7825 */ /* 0x002fc800078e000c */
[-C--:B0-----:R-:W-:Y:S01]  /*2930*/  FFMA R28, R11, R4.reuse, R29 ;  /* 0x000000040b1c7223 */ /* 0x081fe2000000001d */
[C---:B------:R-:W-:Y:S01]  /*2940*/  FFMA R29, R10.reuse, R4, R9 ;  /* 0x000000040a1d7223 */ /* 0x040fe20000000009 */
[----:B------:R0:W5:Y:S04]  /*2950*/  LDG.E.CONSTANT R11, desc[UR6][R26.64] ;  /* 0x000000061a0b7981 */ /* 0x000168000c1e9900 */
[----:B------:R-:W1:Y:S01]  /*2960*/  LDS.64 R8, [R20+0x208] ;  /* 0x0002080014087984 */ /* 0x000e620000000a00 */
[----:B------:R-:W-:Y:S01]  /*2970*/  FFMA R25, R10, R5, R28 ;  /* 0x000000050a197223 */ /* 0x000fe2000000001c */
[----:B------:R-:W-:Y:S02]  /*2980*/  IADD3 R10, PT, PT, R7, 0x1fe0, RZ ;  /* 0x00001fe0070a7810 */ /* 0x000fe40007ffe0ff */
[----:B------:R-:W3:Y:S03]  /*2990*/  LDS.64 R4, [R20+0x210] ;  /* 0x0002100014047984 */ /* 0x000ee60000000a00 */
[----:B0-----:R-:W-:-:S05]  /*29a0*/  IMAD.WIDE.U32 R26, R10, 0x4, R12 ;  /* 0x000000040a1a7825 */ /* 0x001fca00078e000c */
[----:B------:R0:W5:Y:S01]  /*29b0*/  LDG.E.CONSTANT R10, desc[UR6][R26.64] ;  /* 0x000000061a0a7981 */ /* 0x000162000c1e9900 */
[C---:B-1----:R-:W-:Y:S01]  /*29c0*/  FFMA R29, R22.reuse, R8, R29 ;  /* 0x00000008161d7223 */ /* 0x042fe2000000001d */
[----:B------:R-:W-:Y:S01]  /*29d0*/  IADD3 R8, PT, PT, R7, 0x2080, RZ ;  /* 0x0000208007087810 */ /* 0x000fe20007ffe0ff */
[----:B------:R-:W-:-:S04]  /*29e0*/  FFMA R25, R22, R9, R25 ;  /* 0x0000000916197223 */ /* 0x000fc80000000019 */
[----:B0-----:R-:W-:-:S05]  /*29f0*/  IMAD.WIDE.U32 R26, R8, 0x4, R12 ;  /* 0x00000004081a7825 */ /* 0x001fca00078e000c */
[----:B------:R0:W5:Y:S01]  /*2a00*/  LDG.E.CONSTANT R22, desc[UR6][R26.64] ;  /* 0x000000061a167981 */ /* 0x000162000c1e9900 */
[C---:B---3--:R-:W-:Y:S01]  /*2a10*/  FFMA R8, R18.reuse, R9, R29 ;  /* 0x0000000912087223 */ /* 0x048fe2000000001d */
[----:B------:R-:W-:Y:S01]  /*2a20*/  IADD3 R9, PT, PT, R7, 0x2120, RZ ;  /* 0x0000212007097810 */ /* 0x000fe20007ffe0ff */
[----:B------:R-:W-:-:S04]  /*2a30*/  FFMA R28, R18, R4, R25 ;  /* 0x00000004121c7223 */ /* 0x000fc80000000019 */
[----:B0-----:R-:W-:-:S05]  /*2a40*/  IMAD.WIDE.U32 R26, R9, 0x4, R12 ;  /* 0x00000004091a7825 */ /* 0x001fca00078e000c */
[----:B------:R0:W3:Y:S01]  /*2a50*/  LDG.E.CONSTANT R18, desc[UR6][R26.64] ;  /* 0x000000061a127981 */ /* 0x0000e2000c1e9900 */
[----:B--2---:R-:W-:-:S03]  /*2a60*/  FFMA R29, R17, R4, R8 ;  /* 0x00000004111d7223 */ /* 0x004fc60000000008 */
[----:B------:R-:W4:Y:S01]  /*2a70*/  LDS.64 R8, [R20+0x230] ;  /* 0x0002300014087984 */ /* 0x000f220000000a00 */
[----:B------:R-:W-:Y:S01]  /*2a80*/  FFMA R25, R17, R5, R28 ;  /* 0x0000000511197223 */ /* 0x000fe2000000001c */
[----:B------:R-:W-:-:S05]  /*2a90*/  IADD3 R5, PT, PT, R7, 0x21c0, RZ ;  /* 0x000021c007057810 */ /* 0x000fca0007ffe0ff */
[----:B0-----:R-:W-:Y:S02]  /*2aa0*/  IMAD.WIDE.U32 R26, R5, 0x4, R12 ;  /* 0x00000004051a7825 */ /* 0x001fe400078e000c */
[----:B------:R-:W0:Y:S04]  /*2ab0*/  LDS.64 R4, [R20+0x238] ;  /* 0x0002380014047984 */ /* 0x000e280000000a00 */
[----:B------:R1:W2:Y:S01]  /*2ac0*/  LDG.E.CONSTANT R17, desc[UR6][R26.64] ;  /* 0x000000061a117981 */ /* 0x0002a2000c1e9900 */
[C---:B----4-:R-:W-:Y:S01]  /*2ad0*/  FFMA R8, R16.reuse, R8, R29 ;  /* 0x0000000810087223 */ /* 0x050fe2000000001d */
[----:B------:R-:W-:Y:S01]  /*2ae0*/  IADD3 R29, PT, PT, R7, 0x2260, RZ ;  /* 0x00002260071d7810 */ /* 0x000fe20007ffe0ff */
[----:B------:R-:W-:-:S04]  /*2af0*/  FFMA R25, R16, R9, R25 ;  /* 0x0000000910197223 */ /* 0x000fc80000000019 */
[----:B-1----:R-:W-:Y:S01]  /*2b00*/  IMAD.WIDE.U32 R26, R29, 0x4, R12 ;  /* 0x000000041d1a7825 */ /* 0x002fe200078e000c */
[----:B------:R-:W-:-:S03]  /*2b10*/  IADD3 R29, PT, PT, R7, 0x2300, RZ ;  /* 0x00002300071d7810 */ /* 0x000fc60007ffe0ff */
[C---:B------:R-:W-:Y:S01]  /*2b20*/  FFMA R9, R15.reuse, R9, R8 ;  /* 0x000000090f097223 */ /* 0x040fe20000000008 */
[----:B------:R1:W4:Y:S01]  /*2b30*/  LDG.E.CONSTANT R16, desc[UR6][R26.64] ;  /* 0x000000061a107981 */ /* 0x000322000c1e9900 */
[----:B0-----:R-:W-:Y:S01]  /*2b40*/  FFMA R25, R15, R4, R25 ;  /* 0x000000040f197223 */ /* 0x001fe20000000019 */
[----:B-1----:R-:W-:-:S05]  /*2b50*/  IMAD.WIDE.U32 R26, R29, 0x4, R12 ;  /* 0x000000041d1a7825 */ /* 0x002fca00078e000c */
[----:B------:R0:W4:Y:S01]  /*2b60*/  LDG.E.CONSTANT R15, desc[UR6][R26.64] ;  /* 0x000000061a0f7981 */ /* 0x000122000c1e9900 */
[----:B-----5:R-:W-:-:S03]  /*2b70*/  FFMA R28, R14, R4, R9 ;  /* 0x000000040e1c7223 */ /* 0x020fc60000000009 */
[----:B------:R-:W1:Y:S01]  /*2b80*/  LDS.64 R8, [R20+0x258] ;  /* 0x0002580014087984 */ /* 0x000e620000000a00 */
[----:B------:R-:W-:-:S03]  /*2b90*/  FFMA R25, R14, R5, R25 ;  /* 0x000000050e197223 */ /* 0x000fc60000000019 */
[----:B------:R-:W5:Y:S01]  /*2ba0*/  LDS.64 R4, [R20+0x260] ;  /* 0x0002600014047984 */ /* 0x000f620000000a00 */
[----:B------:R-:W-:-:S05]  /*2bb0*/  IADD3 R14, PT, PT, R7, 0x23a0, RZ ;  /* 0x000023a0070e7810 */ /* 0x000fca0007ffe0ff */
[----:B0-----:R-:W-:-:S05]  /*2bc0*/  IMAD.WIDE.U32 R26, R14, 0x4, R12 ;  /* 0x000000040e1a7825 */ /* 0x001fca00078e000c */
[----:B------:R0:W4:Y:S01]  /*2bd0*/  LDG.E.CONSTANT R14, desc[UR6][R26.64] ;  /* 0x000000061a0e7981 */ /* 0x000122000c1e9900 */
[C---:B-1----:R-:W-:Y:S01]  /*2be0*/  FFMA R29, R21.reuse, R8, R28 ;  /* 0x00000008151d7223 */ /* 0x042fe2000000001c */
[----:B------:R-:W-:Y:S01]  /*2bf0*/  FFMA R25, R21, R9, R25 ;  /* 0x0000000915197223 */ /* 0x000fe20000000019 */
[----:B------:R-:W-:-:S05]  /*2c00*/  IADD3 R21, PT, PT, R7, 0x2440, RZ ;  /* 0x0000244007157810 */ /* 0x000fca0007ffe0ff */
[----:B0-----:R-:W-:-:S04]  /*2c10*/  IMAD.WIDE.U32 R26, R21, 0x4, R12 ;  /* 0x00000004151a7825 */ /* 0x001fc800078e000c */
[C---:B------:R-:W-:Y:S01]  /*2c20*/  FFMA R29, R6.reuse, R9, R29 ;  /* 0x00000009061d7223 */ /* 0x040fe2000000001d */
[----:B-----5:R-:W-:Y:S01]  /*2c30*/  FFMA R28, R6, R4, R25 ;  /* 0x00000004061c7223 */ /* 0x020fe20000000019 */
[----:B------:R-:W-:Y:S01]  /*2c40*/  IADD3 R21, PT, PT, R7, 0x24e0, RZ ;  /* 0x000024e007157810 */ /* 0x000fe20007ffe0ff */
[----:B------:R0:W5:Y:S04]  /*2c50*/  LDG.E.CONSTANT R6, desc[UR6][R26.64] ;  /* 0x000000061a067981 */ /* 0x000168000c1e9900 */
[----:B------:R-:W1:Y:S01]  /*2c60*/  LDS.64 R8, [R20+0x280] ;  /* 0x0002800014087984 */ /* 0x000e620000000a00 */
[----:B0-----:R-:W-:-:S04]  /*2c70*/  IMAD.WIDE.U32 R26, R21, 0x4, R12 ;  /* 0x00000004151a7825 */ /* 0x001fc800078e000c */
[----:B------:R-:W-:Y:S01]  /*2c80*/  FFMA R25, R19, R5, R28 ;  /* 0x0000000513197223 */ /* 0x000fe2000000001c */
[----:B------:R-:W-:Y:S01]  /*2c90*/  IADD3 R5, PT, PT, R7, 0x2580, RZ ;  /* 0x0000258007057810 */ /* 0x000fe20007ffe0ff */
[----:B------:R0:W5:Y:S01]  /*2ca0*/  LDG.E.CONSTANT R21, desc[UR6][R26.64] ;  /* 0x000000061a157981 */ /* 0x000162000c1e9900 */
[----:B------:R-:W-:-:S03]  /*2cb0*/  FFMA R29, R19, R4, R29 ;  /* 0x00000004131d7223 */ /* 0x000fc6000000001d */
[----:B0-----:R-:W-:Y:S01]  /*2cc0*/  IMAD.WIDE.U32 R26, R5, 0x4, R12 ;  /* 0x00000004051a7825 */ /* 0x001fe200078e000c */
[----:B------:R-:W-:Y:S01]  /*2cd0*/  IADD3 R28, PT, PT, R7, 0x2620, RZ ;  /* 0x00002620071c7810 */ /* 0x000fe20007ffe0ff */
[----:B------:R-:W0:Y:S04]  /*2ce0*/  LDS.64 R4, [R20+0x288] ;  /* 0x0002880014047984 */ /* 0x000e280000000a00 */
[----:B------:R1:W5:Y:S02]  /*2cf0*/  LDG.E.CONSTANT R19, desc[UR6][R26.64] ;  /* 0x000000061a137981 */ /* 0x000364000c1e9900 */
[C---:B-1----:R-:W-:Y:S01]  /*2d00*/  FFMA R8, R24.reuse, R8, R29 ;  /* 0x0000000818087223 */ /* 0x042fe2000000001d */
[----:B------:R-:W-:Y:S01]  /*2d10*/  FFMA R29, R24, R9, R25 ;  /* 0x00000009181d7223 */ /* 0x000fe20000000019 */
[----:B------:R-:W-:-:S06]  /*2d20*/  IMAD.WIDE.U32 R24, R28, 0x4, R12 ;  /* 0x000000041c187825 */ /* 0x000fcc00078e000c */
[----:B------:R-:W5:Y:S01]  /*2d30*/  LDG.E.CONSTANT R24, desc[UR6][R24.64] ;  /* 0x0000000618187981 */ /* 0x000f62000c1e9900 */
[----:B------:R-:W-:Y:S01]  /*2d40*/  FFMA R8, R23, R9, R8 ;  /* 0x0000000917087223 */ /* 0x000fe20000000008 */
[----:B------:R-:W-:-:S05]  /*2d50*/  IADD3 R9, PT, PT, R7, 0x26c0, RZ ;  /* 0x000026c007097810 */ /* 0x000fca0007ffe0ff */
[----:B------:R-:W-:-:S04]  /*2d60*/  IMAD.WIDE.U32 R26, R9, 0x4, R12 ;  /* 0x00000004091a7825 */ /* 0x000fc800078e000c */
[-C--:B0-----:R-:W-:Y:S02]  /*2d70*/  FFMA R28, R23, R4.reuse, R29 ;  /* 0x00000004171c7223 */ /* 0x081fe4000000001d */
[----:B------:R0:W5:Y:S01]  /*2d80*/  LDG.E.CONSTANT R23, desc[UR6][R26.64] ;  /* 0x000000061a177981 */ /* 0x000162000c1e9900 */
[----:B------:R-:W-:-:S03]  /*2d90*/  FFMA R29, R11, R4, R8 ;  /* 0x000000040b1d7223 */ /* 0x000fc60000000008 */
[----:B------:R-:W1:Y:S01]  /*2da0*/  LDS.64 R8, [R20+0x2a8] ;  /* 0x0002a80014087984 */ /* 0x000e620000000a00 */
[----:B------:R-:W-:Y:S01]  /*2db0*/  FFMA R28, R11, R5, R28 ;  /* 0x000000050b1c7223 */ /* 0x000fe2000000001c */
[----:B------:R-:W-:Y:S02]  /*2dc0*/  IADD3 R11, PT, PT, R7, 0x2760, RZ ;  /* 0x00002760070b7810 */ /* 0x000fe40007ffe0ff */
[----:B------:R-:W1:Y:S03]  /*2dd0*/  LDS.64 R4, [R20+0x2b0] ;  /* 0x0002b00014047984 */ /* 0x000e660000000a00 */
[----:B0-----:R-:W-:-:S05]  /*2de0*/  IMAD.WIDE.U32 R26, R11, 0x4, R12 ;  /* 0x000000040b1a7825 */ /* 0x001fca00078e000c */
[----:B------:R0:W5:Y:S01]  /*2df0*/  LDG.E.CONSTANT R11, desc[UR6][R26.64] ;  /* 0x000000061a0b7981 */ /* 0x000162000c1e9900 */
[C---:B-1----:R-:W-:Y:S01]  /*2e00*/  FFMA R29, R10.reuse, R8, R29 ;  /* 0x000000080a1d7223 */ /* 0x042fe2000000001d */
[----:B------:R-:W-:Y:S01]  /*2e10*/  IADD3 R8, PT, PT, R7, 0x2800, RZ ;  /* 0x0000280007087810 */ /* 0x000fe20007ffe0ff */
[----:B------:R-:W-:-:S04]  /*2e20*/  FFMA R25, R10, R9, R28 ;  /* 0x000000090a197223 */ /* 0x000fc8000000001c */
[----:B0-----:R-:W-:-:S04]  /*2e30*/  IMAD.WIDE.U32 R26, R8, 0x4, R12 ;  /* 0x00000004081a7825 */ /* 0x001fc800078e000c */
[C---:B------:R-:W-:Y:S01]  /*2e40*/  FFMA R29, R22.reuse, R9, R29 ;  /* 0x00000009161d7223 */ /* 0x040fe2000000001d */
[----:B------:R0:W5:Y:S04]  /*2e50*/  LDG.E.CONSTANT R10, desc[UR6][R26.64] ;  /* 0x000000061a0a7981 */ /* 0x000168000c1e9900 */
[----:B------:R-:W2:Y:S01]  /*2e60*/  LDS.64 R8, [R20+0x2d0] ;  /* 0x0002d00014087984 */ /* 0x000ea20000000a00 */
[----:B------:R-:W-:Y:S01]  /*2e70*/  IADD3 R28, PT, PT, R7, 0x28a0, RZ ;  /* 0x000028a0071c7810 */ /* 0x000fe20007ffe0ff */
[----:B------:R-:W-:-:S04]  /*2e80*/  FFMA R25, R22, R4, R25 ;  /* 0x0000000416197223 */ /* 0x000fc80000000019 */
[----:B0-----:R-:W-:-:S05]  /*2e90*/  IMAD.WIDE.U32 R26, R28, 0x4, R12 ;  /* 0x000000041c1a7825 */ /* 0x001fca00078e000c */
[----:B------:R0:W5:Y:S01]  /*2ea0*/  LDG.E.CONSTANT R22, desc[UR6][R26.64] ;  /* 0x000000061a167981 */ /* 0x000162000c1e9900 */
[C---:B---3--:R-:W-:Y:S01]  /*2eb0*/  FFMA R28, R18.reuse, R5, R25 ;  /* 0x00000005121c7223 */ /* 0x048fe20000000019 */
[----:B------:R-:W-:Y:S01]  /*2ec0*/  FFMA R4, R18, R4, R29 ;  /* 0x0000000412047223 */ /* 0x000fe2000000001d */
[----:B------:R-:W-:-:S05]  /*2ed0*/  IADD3 R5, PT, PT, R7, 0x2940, RZ ;  /* 0x0000294007057810 */ /* 0x000fca0007ffe0ff */
[----:B0-----:R-:W-:-:S05]  /*2ee0*/  IMAD.WIDE.U32 R26, R5, 0x4, R12 ;  /* 0x00000004051a7825 */ /* 0x001fca00078e000c */
[----:B------:R0:W3:Y:S01]  /*2ef0*/  LDG.E.CONSTANT R18, desc[UR6][R26.64] ;  /* 0x000000061a127981 */ /* 0x0000e2000c1e9900 */
[----:B--2---:R-:W-:-:S03]  /*2f00*/  FFMA R25, R17, R8, R4 ;  /* 0x0000000811197223 */ /* 0x004fc60000000004 */
[----:B------:R-:W1:Y:S01]  /*2f10*/  LDS.64 R4, [R20+0x2d8] ;  /* 0x0002d80014047984 */ /* 0x000e620000000a00 */
[----:B------:R-:W-:Y:S01]  /*2f20*/  IADD3 R8, PT, PT, R7, 0x29e0, RZ ;  /* 0x000029e007087810 */ /* 0x000fe20007ffe0ff */
[----:B------:R-:W-:-:S04]  /*2f30*/  FFMA R29, R17, R9, R28 ;  /* 0x00000009111d7223 */ /* 0x000fc8000000001c */
[----:B0-----:R-:W-:-:S05]  /*2f40*/  IMAD.WIDE.U32 R26, R8, 0x4, R12 ;  /* 0x00000004081a7825 */ /* 0x001fca00078e000c */
[----:B------:R0:W2:Y:S01]  /*2f50*/  LDG.E.CONSTANT R17, desc[UR6][R26.64] ;  /* 0x000000061a117981 */ /* 0x0000a2000c1e9900 */
[----:B----4-:R-:W-:Y:S01]  /*2f60*/  FFMA R8, R16, R9, R25 ;  /* 0x0000000910087223 */ /* 0x010fe20000000019 */
[----:B------:R-:W-:-:S05]  /*2f70*/  IADD3 R9, PT, PT, R7, 0x2a80, RZ ;  /* 0x00002a8007097810 */ /* 0x000fca0007ffe0ff */
[----:B0-----:R-:W-:-:S04]  /*2f80*/  IMAD.WIDE.U32 R26, R9, 0x4, R12 ;  /* 0x00000004091a7825 */ /* 0x001fc800078e000c */
[-C--:B-1----:R-:W-:Y:S02]  /*2f90*/  FFMA R28, R16, R4.reuse, R29 ;  /* 0x00000004101c7223 */ /* 0x082fe4000000001d */
[----:B------:R0:W4:Y:S01]  /*2fa0*/  LDG.E.CONSTANT R16, desc[UR6][R26.64] ;  /* 0x000000061a107981 */ /* 0x000122000c1e9900 */
[----:B------:R-:W-:-:S03]  /*2fb0*/  FFMA R25, R15, R4, R8 ;  /* 0x000000040f197223 */ /* 0x000fc60000000008 */
[----:B------:R-:W1:Y:S01]  /*2fc0*/  LDS.64 R8, [R20+0x2f8] ;  /* 0x0002f80014087984 */ /* 0x000e620000000a00 */
[----:B------:R-:W-:Y:S01]  /*2fd0*/  FFMA R28, R15, R5, R28 ;  /* 0x000000050f1c7223 */ /* 0x000fe2000000001c */
[----:B------:R-:W-:Y:S02]  /*2fe0*/  IADD3 R15, PT, PT, R7, 0x2b20, RZ ;  /* 0x00002b20070f7810 */ /* 0x000fe40007ffe0ff */
[----:B------:R-:W5:Y:S03]  /*2ff0*/  LDS.64 R4, [R20+0x300] ;  /* 0x0003000014047984 */ /* 0x000f660000000a00 */
[----:B0-----:R-:W-:-:S05]  /*3000*/  IMAD.WIDE.U32 R26, R15, 0x4, R12 ;  /* 0x000000040f1a7825 */ /* 0x001fca00078e000c */
[----:B------:R0:W4:Y:S01]  /*3010*/  LDG.E.CONSTANT R15, desc[UR6][R26.64] ;  /* 0x000000061a0f7981 */ /* 0x000122000c1e9900 */
[C---:B-1----:R-:W-:Y:S01]  /*3020*/  FFMA R25, R14.reuse, R8, R25 ;  /* 0x000000080e197223 */ /* 0x042fe20000000019 */
[----:B------:R-:W-:Y:S01]  /*3030*/  IADD3 R8, PT, PT, R7, 0x2bc0, RZ ;  /* 0x00002bc007087810 */ /* 0x000fe20007ffe0ff */
[----:B------:R-:W-:-:S04]  /*3040*/  FFMA R29, R14, R9, R28 ;  /* 0x000000090e1d7223 */ /* 0x000fc8000000001c */
[----:B0-----:R-:W-:-:S05]  /*3050*/  IMAD.WIDE.U32 R26, R8, 0x4, R12 ;  /* 0x00000004081a7825 */ /* 0x001fca00078e000c */
[----:B------:R0:W4:Y:S01]  /*3060*/  LDG.E.CONSTANT R14, desc[UR6][R26.64] ;  /* 0x000000061a0e7981 */ /* 0x000122000c1e9900 */
[----:B-----5:R-:W-:-:S03]  /*3070*/  FFMA R25, R6, R9, R25 ;  /* 0x0000000906197223 */ /* 0x020fc60000000019 */
[----:B------:R-:W1:Y:S01]  /*3080*/  LDS.64 R8, [R20+0x320] ;  /* 0x0003200014087984 */ /* 0x000e620000000a00 */
[----:B------:R-:W-:Y:S01]  /*3090*/  FFMA R28, R6, R4, R29 ;  /* 0x00000004061c7223 */ /* 0x000fe2000000001d */
[----:B------:R-:W-:-:S05]  /*30a0*/  IADD3 R29, PT, PT, R7, 0x2c60, RZ ;  /* 0x00002c60071d7810 */ /* 0x000fca0007ffe0ff */
[----:B0-----:R-:W-:-:S05]  /*30b0*/  IMAD.WIDE.U32 R26, R29, 0x4, R12 ;  /* 0x000000041d1a7825 */ /* 0x001fca00078e000c */
[----:B------:R0:W5:Y:S01]  /*30c0*/  LDG.E.CONSTANT R6, desc[UR6][R26.64] ;  /* 0x000000061a067981 */ /* 0x000162000c1e9900 */
[C---:B------:R-:W-:Y:S01]  /*30d0*/  FFMA R4, R21.reuse, R4, R25 ;  /* 0x0000000415047223 */ /* 0x040fe20000000019 */
[----:B------:R-:W-:Y:S01]  /*30e0*/  FFMA R28, R21, R5, R28 ;  /* 0x00000005151c7223 */ /* 0x000fe2000000001c */
[----:B------:R-:W-:-:S05]  /*30f0*/  IADD3 R21, PT, PT, R7, 0x2d00, RZ ;  /* 0x00002d0007157810 */ /* 0x000fca0007ffe0ff */
[----:B0-----:R-:W-:-:S05]  /*3100*/  IMAD.WIDE.U32 R26, R21, 0x4, R12 ;  /* 0x00000004151a7825 */ /* 0x001fca00078e000c */
[----:B------:R0:W5:Y:S01]  /*3110*/  LDG.E.CONSTANT R21, desc[UR6][R26.64] ;  /* 0x000000061a157981 */ /* 0x000162000c1e9900 */
[----:B-1----:R-:W-:-:S03]  /*3120*/  FFMA R25, R19, R8, R4 ;  /* 0x0000000813197223 */ /* 0x002fc60000000004 */
[----:B------:R-:W1:Y:S01]  /*3130*/  LDS.64 R4, [R20+0x328] ;  /* 0x0003280014047984 */ /* 0x000e620000000a00 */
[----:B------:R-:W-:Y:S01]  /*3140*/  IADD3 R8, PT, PT, R7, 0x2da0, RZ ;  /* 0x00002da007087810 */ /* 0x000fe20007ffe0ff */
[----:B------:R-:W-:-:S04]  /*3150*/  FFMA R29, R19, R9, R28 ;  /* 0x00000009131d7223 */ /* 0x000fc8000000001c */
[----:B0-----:R-:W-:-:S04]  /*3160*/  IMAD.WIDE.U32 R26, R8, 0x4, R12 ;  /* 0x00000004081a7825 */ /* 0x001fc800078e000c */
[C---:B------:R-:W-:Y:S01]  /*3170*/  FFMA R28, R24.reuse, R9, R25 ;  /* 0x00000009181c7223 */ /* 0x040fe20000000019 */
[----:B------:R-:W-:Y:S01]  /*3180*/  IADD3 R25, PT, PT, R7, 0x2e40, RZ ;  /* 0x00002e4007197810 */ /* 0x000fe20007ffe0ff */
[----:B------:R-:W0:Y:S04]  /*3190*/  LDS.64 R8, [R20+0x348] ;  /* 0x0003480014087984 */ /* 0x000e280000000a00 */
[----:B------:R-:W5:Y:S01]  /*31a0*/  LDG.E.CONSTANT R19, desc[UR6][R26.64] ;  /* 0x000000061a137981 */ /* 0x000f62000c1e9900 */
[----:B-1----:R-:W-:Y:S01]  /*31b0*/  FFMA R29, R24, R4, R29 ;  /* 0x00000004181d7223 */ /* 0x002fe2000000001d */
[----:B------:R-:W-:-:S06]  /*31c0*/  IMAD.WIDE.U32 R24, R25, 0x4, R12 ;  /* 0x0000000419187825 */ /* 0x000fcc00078e000c */
[----:B------:R1:W5:Y:S01]  /*31d0*/  LDG.E.CONSTANT R24, desc[UR6][R24.64] ;  /* 0x0000000618187981 */ /* 0x000362000c1e9900 */
[C---:B------:R-:W-:Y:S01]  /*31e0*/  FFMA R28, R23.reuse, R4, R28 ;  /* 0x00000004171c7223 */ /* 0x040fe2000000001c */
[----:B-1----:R-:W-:Y:S01]  /*31f0*/  FFMA R25, R23, R5, R29 ;  /* 0x0000000517197223 */ /* 0x002fe2000000001d */
[----:B------:R-:W-:Y:S01]  /*3200*/  IADD3 R23, PT, PT, R7, 0x2ee0, RZ ;  /* 0x00002ee007177810 */ /* 0x000fe20007ffe0ff */
[----:B------:R-:W1:Y:S04]  /*3210*/  LDS.64 R4, [R20+0x350] ;  /* 0x0003500014047984 */ /* 0x000e680000000a00 */
[----:B------:R-:W-:-:S05]  /*3220*/  IMAD.WIDE.U32 R26, R23, 0x4, R12 ;  /* 0x00000004171a7825 */ /* 0x000fca00078e000c */
[----:B------:R0:W5:Y:S02]  /*3230*/  LDG.E.CONSTANT R23, desc[UR6][R26.64] ;  /* 0x000000061a177981 */ /* 0x000164000c1e9900 */
[----:B0-----:R-:W-:Y:S01]  /*3240*/  FFMA R29, R11, R8, R28 ;  /* 0x000000080b1d7223 */ /* 0x001fe2000000001c */
[----:B------:R-:W-:Y:S01]  /*3250*/  IADD3 R28, PT, PT, R7, 0x2f80, RZ ;  /* 0x00002f80071c7810 */ /* 0x000fe20007ffe0ff */
[----:B------:R-:W-:-:S04]  /*3260*/  FFMA R8, R11, R9, R25 ;  /* 0x000000090b087223 */ /* 0x000fc80000000019 */
[----:B------:R-:W-:-:S05]  /*3270*/  IMAD.WIDE.U32 R26, R28, 0x4, R12 ;  /* 0x000000041c1a7825 */ /* 0x000fca00078e000c */
[----:B------:R0:W5:Y:S01]  /*3280*/  LDG.E.CONSTANT R11, desc[UR6][R26.64] ;  /* 0x000000061a0b7981 */ /* 0x000162000c1e9900 */
[C---:B------:R-:W-:Y:S01]  /*3290*/  FFMA R29, R10.reuse, R9, R29 ;  /* 0x000000090a1d7223 */ /* 0x040fe2000000001d */
[----:B-1----:R-:W-:Y:S01]  /*32a0*/  FFMA R25, R10, R4, R8 ;  /* 0x000000040a197223 */ /* 0x002fe20000000008 */
[----:B------:R-:W-:Y:S01]  /*32b0*/  IADD3 R10, PT, PT, R7, 0x3020, RZ ;  /* 0x00003020070a7810 */ /* 0x000fe20007ffe0ff */
[----:B------:R-:W3:Y:S04]  /*32c0*/  LDS.64 R8, [R20+0x370] ;  /* 0x0003700014087984 */ /* 0x000ee80000000a00 */
[----:B0-----:R-:W-:-:S05]  /*32d0*/  IMAD.WIDE.U32 R26, R10, 0x4, R12 ;  /* 0x000000040a1a7825 */ /* 0x001fca00078e000c */
[----:B------:R0:W5:Y:S01]  /*32e0*/  LDG.E.CONSTANT R10, desc[UR6][R26.64] ;  /* 0x000000061a0a7981 */ /* 0x000162000c1e9900 */
[C---:B------:R-:W-:Y:S01]  /*32f0*/  FFMA R29, R22.reuse, R4, R29 ;  /* 0x00000004161d7223 */ /* 0x040fe2000000001d */
[----:B------:R-:W-:Y:S02]  /*3300*/  FFMA R25, R22, R5, R25 ;  /* 0x0000000516197223 */ /* 0x000fe40000000019 */
[----:B------:R-:W1:Y:S01]  /*3310*/  LDS.64 R4, [R20+0x378] ;  /* 0x0003780014047984 */ /* 0x000e620000000a00 */
[----:B------:R-:W-:-:S05]  /*3320*/  IADD3 R22, PT, PT, R7, 0x30c0, RZ ;  /* 0x000030c007167810 */ /* 0x000fca0007ffe0ff */
[----:B0-----:R-:W-:-:S05]  /*3330*/  IMAD.WIDE.U32 R26, R22, 0x4, R12 ;  /* 0x00000004161a7825 */ /* 0x001fca00078e000c */
[----:B------:R0:W5:Y:S01]  /*3340*/  LDG.E.CONSTANT R22, desc[UR6][R26.64] ;  /* 0x000000061a167981 */ /* 0x000162000c1e9900 */
[C---:B---3--:R-:W-:Y:S01]  /*3350*/  FFMA R8, R18.reuse, R8, R29 ;  /* 0x0000000812087223 */ /* 0x048fe2000000001d */
[----:B------:R-:W-:Y:S01]  /*3360*/  IADD3 R29, PT, PT, R7, 0x3160, RZ ;  /* 0x00003160071d7810 */ /* 0x000fe20007ffe0ff */
[----:B------:R-:W-:-:S04]  /*3370*/  FFMA R25, R18, R9, R25 ;  /* 0x0000000912197223 */ /* 0x000fc80000000019 */
[----:B0-----:R-:W-:-:S04]  /*3380*/  IMAD.WIDE.U32 R26, R29, 0x4, R12 ;  /* 0x000000041d1a7825 */ /* 0x001fc800078e000c */
[C---:B--2---:R-:W-:Y:S01]  /*3390*/  FFMA R9, R17.reuse, R9, R8 ;  /* 0x0000000911097223 */ /* 0x044fe20000000008 */
[----:B------:R0:W2:Y:S01]  /*33a0*/  LDG.E.CONSTANT R18, desc[UR6][R26.64] ;  /* 0x000000061a127981 */ /* 0x0000a2000c1e9900 */
[----:B-1----:R-:W-:Y:S01]  /*33b0*/  FFMA R25, R17, R4, R25 ;  /* 0x0000000411197223 */ /* 0x002fe20000000019 */
[----:B------:R-:W-:-:S05]  /*33c0*/  IADD3 R17, PT, PT, R7, 0x3200, RZ ;  /* 0x0000320007117810 */ /* 0x000fca0007ffe0ff */
[----:B0-----:R-:W-:-:S05]  /*33d0*/  IMAD.WIDE.U32 R26, R17, 0x4, R12 ;  /* 0x00000004111a7825 */ /* 0x001fca00078e000c */
[----:B------:R0:W3:Y:S01]  /*33e0*/  LDG.E.CONSTANT R17, desc[UR6][R26.64] ;  /* 0x000000061a117981 */ /* 0x0000e2000c1e9900 */
[----:B----4-:R-:W-:-:S03]  /*33f0*/  FFMA R28, R16, R4, R9 ;  /* 0x00000004101c7223 */ /* 0x010fc60000000009 */
[----:B------:R-:W1:Y:S01]  /*3400*/  LDS.64 R8, [R20+0x398] ;  /* 0x0003980014087984 */ /* 0x000e620000000a00 */
[----:B------:R-:W-:-:S03]  /*3410*/  FFMA R29, R16, R5, R25 ;  /* 0x00000005101d7223 */ /* 0x000fc60000000019 */
[----:B------:R-:W4:Y:S01]  /*3420*/  LDS.64 R4, [R20+0x3a0] ;  /* 0x0003a00014047984 */ /* 0x000f220000000a00 */
[----:B------:R-:W-:-:S05]  /*3430*/  IADD3 R16, PT, PT, R7, 0x32a0, RZ ;  /* 0x000032a007107810 */ /* 0x000fca0007ffe0ff */
[----:B0-----:R-:W-:-:S05]  /*3440*/  IMAD.WIDE.U32 R26, R16, 0x4, R12 ;  /* 0x00000004101a7825 */ /* 0x001fca00078e000c */
[----:B------:R0:W3:Y:S01]  /*3450*/  LDG.E.CONSTANT R16, desc[UR6][R26.64] ;  /* 0x000000061a107981 */ /* 0x0000e2000c1e9900 */
[----:B-1----:R-:W-:Y:S01]  /*3460*/  FFMA R25, R15, R8, R28 ;  /* 0x000000080f197223 */ /* 0x002fe2000000001c */
[----:B------:R-:W-:Y:S01]  /*3470*/  IADD3 R28, PT, PT, R7, 0x3340, RZ ;  /* 0x00003340071c7810 */ /* 0x000fe20007ffe0ff */
[----:B------:R-:W-:-:S04]  /*3480*/  FFMA R8, R15, R9, R29 ;  /* 0x000000090f087223 */ /* 0x000fc8000000001d */
[----:B0-----:R-:W-:-:S05]  /*3490*/  IMAD.WIDE.U32 R26, R28, 0x4, R12 ;  /* 0x000000041c1a7825 */ /* 0x001fca00078e000c */
[----:B------:R0:W3:Y:S01]  /*34a0*/  LDG.E.CONSTANT R15, desc[UR6][R26.64] ;  /* 0x000000061a0f7981 */ /* 0x0000e2000c1e9900 */
[C---:B------:R-:W-:Y:S01]  /*34b0*/  FFMA R29, R14.reuse, R9, R25 ;  /* 0x000000090e1d7223 */ /* 0x040fe20000000019 */
[----:B----4-:R-:W-:Y:S01]  /*34c0*/  FFMA R25, R14, R4, R8 ;  /* 0x000000040e197223 */ /* 0x010fe20000000008 */
[----:B------:R-:W-:Y:S01]  /*34d0*/  IADD3 R14, PT, PT, R7, 0x33e0, RZ ;  /* 0x000033e0070e7810 */ /* 0x000fe20007ffe0ff */
[----:B------:R-:W1:Y:S04]  /*34e0*/  LDS.64 R8, [R20+0x3c0] ;  /* 0x0003c00014087984 */ /* 0x000e680000000a00 */
[----:B0-----:R-:W-:-:S05]  /*34f0*/  IMAD.WIDE.U32 R26, R14, 0x4, R12 ;  /* 0x000000040e1a7825 */ /* 0x001fca00078e000c */
[----:B------:R0:W4:Y:S01]  /*3500*/  LDG.E.CONSTANT R14, desc[UR6][R26.64] ;  /* 0x000000061a0e7981 */ /* 0x000122000c1e9900 */
[C---:B-----5:R-:W-:Y:S01]  /*3510*/  FFMA R4, R6.reuse, R4, R29 ;  /* 0x0000000406047223 */ /* 0x060fe2000000001d */
[----:B------:R-:W-:Y:S01]  /*3520*/  IADD3 R29, PT, PT, R7, 0x3480, RZ ;  /* 0x00003480071d7810 */ /* 0x000fe20007ffe0ff */
[----:B------:R-:W-:-:S04]  /*3530*/  FFMA R28, R6, R5, R25 ;  /* 0x00000005061c7223 */ /* 0x000fc80000000019 */
[----:B0-----:R-:W-:Y:S01]  /*3540*/  IMAD.WIDE.U32 R26, R29, 0x4, R12 ;  /* 0x000000041d1a7825 */ /* 0x001fe200078e000c */
[----:B------:R-:W-:-:S04]  /*3550*/  IADD3 R29, PT, PT, R7, 0x3520, RZ ;  /* 0x00003520071d7810 */ /* 0x000fc80007ffe0ff */
[----:B------:R0:W5:Y:S01]  /*3560*/  LDG.E.CONSTANT R6, desc[UR6][R26.64] ;  /* 0x000000061a067981 */ /* 0x000162000c1e9900 */
[C---:B-1----:R-:W-:Y:S01]  /*3570*/  FFMA R8, R21.reuse, R8, R4 ;  /* 0x0000000815087223 */ /* 0x042fe20000000004 */
[----:B------:R-:W-:Y:S02]  /*3580*/  FFMA R25, R21, R9, R28 ;  /* 0x0000000915197223 */ /* 0x000fe4000000001c */
[----:B------:R-:W1:Y:S01]  /*3590*/  LDS.64 R4, [R20+0x3c8] ;  /* 0x0003c80014047984 */ /* 0x000e620000000a00 */
[----:B0-----:R-:W-:-:S05]  /*35a0*/  IMAD.WIDE.U32 R26, R29, 0x4, R12 ;  /* 0x000000041d1a7825 */ /* 0x001fca00078e000c */
[----:B------:R0:W5:Y:S01]  /*35b0*/  LDG.E.CONSTANT R21, desc[UR6][R26.64] ;  /* 0x000000061a157981 */ /* 0x000162000c1e9900 */
[----:B------:R-:W-:Y:S01]  /*35c0*/  IADD3 R29, PT, PT, R7, 0x35c0, RZ ;  /* 0x000035c0071d7810 */ /* 0x000fe20007ffe0ff */
[C---:B------:R-:W-:Y:S01]  /*35d0*/  FFMA R9, R19.reuse, R9, R8 ;  /* 0x0000000913097223 */ /* 0x040fe20000000008 */
[----:B-1----:R-:W-:-:S03]  /*35e0*/  FFMA R25, R19, R4, R25 ;  /* 0x0000000413197223 */ /* 0x002fc60000000019 */
[----:B0-----:R-:W-:-:S05]  /*35f0*/  IMAD.WIDE.U32 R26, R29, 0x4, R12 ;  /* 0x000000041d1a7825 */ /* 0x001fca00078e000c */
[----:B------:R0:W5:Y:S01]  /*3600*/  LDG.E.CONSTANT R19, desc[UR6][R26.64] ;  /* 0x000000061a137981 */ /* 0x000162000c1e9900 */
[----:B------:R-:W-:-:S03]  /*3610*/  FFMA R4, R24, R4, R9 ;  /* 0x0000000418047223 */ /* 0x000fc60000000009 */
[----:B------:R-:W1:Y:S01]  /*3620*/  LDS.64 R8, [R20+0x3e8] ;  /* 0x0003e80014087984 */ /* 0x000e620000000a00 */
[----:B------:R-:W-:Y:S01]  /*3630*/  FFMA R28, R24, R5, R25 ;  /* 0x00000005181c7223 */ /* 0x000fe20000000019 */
[C---:B------:R-:W-:Y:S02]  /*3640*/  IADD3 R25, PT, PT, R7.reuse, 0x3660, RZ ;  /* 0x0000366007197810 */ /* 0x040fe40007ffe0ff */
[----:B------:R-:W-:-:S03]  /*3650*/  IADD3 R29, PT, PT, R7, 0x3700, RZ ;  /* 0x00003700071d7810 */ /* 0x000fc60007ffe0ff */
[----:B------:R-:W-:-:S04]  /*3660*/  IMAD.WIDE.U32 R24, R25, 0x4, R12 ;  /* 0x0000000419187825 */ /* 0x000fc800078e000c */
[----:B-1----:R-:W-:Y:S01]  /*3670*/  FFMA R8, R23, R8, R4 ;  /* 0x0000000817087223 */ /* 0x002fe20000000004 */
[----:B0-----:R-:W-:Y:S01]  /*3680*/  IMAD.WIDE.U32 R26, R29, 0x4, R12 ;  /* 0x000000041d1a7825 */ /* 0x001fe200078e000c */
[----:B------:R-:W0:Y:S03]  /*3690*/  LDS.64 R4, [R20+0x3f0] ;  /* 0x0003f00014047984 */ /* 0x000e260000000a00 */
[-C--:B------:R-:W-:Y:S01]  /*36a0*/  FFMA R23, R23, R9.reuse, R28 ;  /* 0x0000000917177223 */ /* 0x080fe2000000001c */
[----:B------:R-:W-:Y:S01]  /*36b0*/  IADD3 R28, PT, PT, R7, 0x37a0, RZ ;  /* 0x000037a0071c7810 */ /* 0x000fe20007ffe0ff */
[----:B------:R-:W5:Y:S01]  /*36c0*/  LDG.E.CONSTANT R25, desc[UR6][R24.64] ;  /* 0x0000000618197981 */ /* 0x000f62000c1e9900 */
[----:B------:R-:W-:-:S03]  /*36d0*/  FFMA R29, R11, R9, R8 ;  /* 0x000000090b1d7223 */ /* 0x000fc60000000008 */
[----:B------:R-:W1:Y:S04]  /*36e0*/  LDS.64 R8, [R20+0x410] ;  /* 0x0004100014087984 */ /* 0x000e680000000a00 */
[----:B------:R0:W5:Y:S02]  /*36f0*/  LDG.E.CONSTANT R24, desc[UR6][R26.64] ;  /* 0x000000061a187981 */ /* 0x000164000c1e9900 */
[----:B0-----:R-:W-:-:S04]  /*3700*/  IMAD.WIDE.U32 R26, R28, 0x4, R12 ;  /* 0x000000041c1a7825 */ /* 0x001fc800078e000c */
[-C--:B------:R-:W-:Y:S02]  /*3710*/  FFMA R23, R11, R4.reuse, R23 ;  /* 0x000000040b177223 */ /* 0x080fe40000000017 */
[----:B------:R0:W5:Y:S01]  /*3720*/  LDG.E.CONSTANT R11, desc[UR6][R26.64] ;  /* 0x000000061a0b7981 */ /* 0x000162000c1e9900 */
[C---:B------:R-:W-:Y:S01]  /*3730*/  FFMA R29, R10.reuse, R4, R29 ;  /* 0x000000040a1d7223 */ /* 0x040fe2000000001d */
[----:B------:R-:W-:Y:S01]  /*3740*/  FFMA R23, R10, R5, R23 ;  /* 0x000000050a177223 */ /* 0x000fe20000000017 */
[----:B------:R-:W-:Y:S01]  /*3750*/  IADD3 R10, PT, PT, R7, 0x3840, RZ ;  /* 0x00003840070a7810 */ /* 0x000fe20007ffe0ff */
[----:B------:R-:W3:Y:S04]  /*3760*/  LDS.64 R4, [R20+0x418] ;  /* 0x0004180014047984 */ /* 0x000ee80000000a00 */
[----:B0-----:R-:W-:-:S05]  /*3770*/  IMAD.WIDE.U32 R26, R10, 0x4, R12 ;  /* 0x000000040a1a7825 */ /* 0x001fca00078e000c */
[----:B------:R0:W5:Y:S01]  /*3780*/  LDG.E.CONSTANT R10, desc[UR6][R26.64] ;  /* 0x000000061a0a7981 */ /* 0x000162000c1e9900 */
[----:B------:R-:W-:Y:S01]  /*3790*/  IADD3 R28, PT, PT, R7, 0x38e0, RZ ;  /* 0x000038e0071c7810 */ /* 0x000fe20007ffe0ff */
[C---:B-1----:R-:W-:Y:S01]  /*37a0*/  FFMA R29, R22.reuse, R8, R29 ;  /* 0x00000008161d7223 */ /* 0x042fe2000000001d */
[----:B------:R-:W-:-:S03]  /*37b0*/  FFMA R8, R22, R9, R23 ;  /* 0x0000000916087223 */ /* 0x000fc60000000017 */
[----:B------:R-:W-:-:S04]  /*37c0*/  IMAD.WIDE.U32 R22, R28, 0x4, R12 ;  /* 0x000000041c167825 */ /* 0x000fc800078e000c */
[----:B--2---:R-:W-:Y:S01]  /*37d0*/  FFMA R28, R18, R9, R29 ;  /* 0x00000009121c7223 */ /* 0x004fe2000000001d */
[----:B0-----:R-:W-:Y:S01]  /*37e0*/  IADD3 R27, PT, PT, R7, 0x3980, RZ ;  /* 0x00003980071b7810 */ /* 0x001fe20007ffe0ff */
[----:B------:R-:W2:Y:S04]  /*37f0*/  LDG.E.CONSTANT R23, desc[UR6][R22.64] ;  /* 0x0000000616177981 */ /* 0x000ea8000c1e9900 */
[----:B------:R-:W-:-:S05]  /*3800*/  IMAD.WIDE.U32 R26, R27, 0x4, R12 ;  /* 0x000000041b1a7825 */ /* 0x000fca00078e000c */
[----:B------:R0:W2:Y:S01]  /*3810*/  LDG.E.CONSTANT R22, desc[UR6][R26.64] ;  /* 0x000000061a167981 */ /* 0x0000a2000c1e9900 */
[----:B---3--:R-:W-:-:S03]  /*3820*/  FFMA R18, R18, R4, R8 ;  /* 0x0000000412127223 */ /* 0x008fc60000000008 */
[----:B------:R-:W1:Y:S01]  /*3830*/  LDS.64 R8, [R20+0x438] ;  /* 0x0004380014087984 */ /* 0x000e620000000a00 */
[C---:B------:R-:W-:Y:S01]  /*3840*/  FFMA R29, R17.reuse, R4, R28 ;  /* 0x00000004111d7223 */ /* 0x040fe2000000001c */
[----:B------:R-:W-:Y:S02]  /*3850*/  FFMA R18, R17, R5, R18 ;  /* 0x0000000511127223 */ /* 0x000fe40000000012 */
[----:B------:R-:W3:Y:S01]  /*3860*/  LDS.64 R4, [R20+0x440] ;  /* 0x0004400014047984 */ /* 0x000ee20000000a00 */
[C---:B------:R-:W-:Y:S02]  /*3870*/  IADD3 R17, PT, PT, R7.reuse, 0x3a20, RZ ;  /* 0x00003a2007117810 */ /* 0x040fe40007ffe0ff */
[C---:B------:R-:W-:Y:S02]  /*3880*/  IADD3 R28, PT, PT, R7.reuse, 0x3ac0, RZ ;  /* 0x00003ac0071c7810 */ /* 0x040fe40007ffe0ff */
[----:B0-----:R-:W-:Y:S01]  /*3890*/  IADD3 R26, PT, PT, R7, 0x3b60, RZ ;  /* 0x00003b60071a7810 */ /* 0x001fe20007ffe0ff */
[C---:B-1----:R-:W-:Y:S01]  /*38a0*/  FFMA R8, R16.reuse, R8, R29 ;  /* 0x0000000810087223 */ /* 0x042fe2000000001d */
[----:B------:R-:W-:Y:S01]  /*38b0*/  FFMA R29, R16, R9, R18 ;  /* 0x00000009101d7223 */ /* 0x000fe20000000012 */
[----:B------:R-:W-:-:S05]  /*38c0*/  IMAD.WIDE.U32 R16, R17, 0x4, R12 ;  /* 0x0000000411107825 */ /* 0x000fca00078e000c */
[----:B------:R0:W2:Y:S02]  /*38d0*/  LDG.E.CONSTANT R18, desc[UR6][R16.64] ;  /* 0x0000000610127981 */ /* 0x0000a4000c1e9900 */
[----:B0-----:R-:W-:-:S04]  /*38e0*/  IMAD.WIDE.U32 R16, R28, 0x4, R12 ;  /* 0x000000041c107825 */ /* 0x001fc800078e000c */
[C---:B------:R-:W-:Y:S02]  /*38f0*/  FFMA R27, R15.reuse, R9, R8 ;  /* 0x000000090f1b7223 */ /* 0x040fe40000000008 */
[----:B------:R-:W5:Y:S04]  /*3900*/  LDS.64 R8, [R20+0x460] ;  /* 0x0004600014087984 */ /* 0x000f680000000a00 */
[----:B------:R-:W2:Y:S01]  /*3910*/  LDG.E.CONSTANT R17, desc[UR6][R16.64] ;  /* 0x0000000610117981 */ /* 0x000ea2000c1e9900 */
[-C--:B---3--:R-:W-:Y:S01]  /*3920*/  FFMA R15, R15, R4.reuse, R29 ;  /* 0x000000040f0f7223 */ /* 0x088fe2000000001d */
[----:B----4-:R-:W-:Y:S01]  /*3930*/  FFMA R29, R14, R4, R27 ;  /* 0x000000040e1d7223 */ /* 0x010fe2000000001b */
[----:B------:R-:W-:-:S05]  /*3940*/  IMAD.WIDE.U32 R26, R26, 0x4, R12 ;  /* 0x000000041a1a7825 */ /* 0x000fca00078e000c */
[----:B------:R-:W3:Y:S01]  /*3950*/  LDG.E.CONSTANT R16, desc[UR6][R26.64] ;  /* 0x000000061a107981 */ /* 0x000ee2000c1e9900 */
[----:B------:R-:W-:Y:S01]  /*3960*/  IADD3 R4, PT, PT, R7, 0x3c00, RZ ;  /* 0x00003c0007047810 */ /* 0x000fe20007ffe0ff */
[----:B------:R-:W-:-:S04]  /*3970*/  FFMA R28, R14, R5, R15 ;  /* 0x000000050e1c7223 */ /* 0x000fc8000000000f */
[----:B------:R-:W-:-:S05]  /*3980*/  IMAD.WIDE.U32 R4, R4, 0x4, R12 ;  /* 0x0000000404047825 */ /* 0x000fca00078e000c */
[----:B------:R0:W4:Y:S01]  /*3990*/  LDG.E.CONSTANT R15, desc[UR6][R4.64] ;  /* 0x00000006040f7981 */ /* 0x000122000c1e9900 */
[C---:B-----5:R-:W-:Y:S01]  /*39a0*/  FFMA R8, R6.reuse, R8, R29 ;  /* 0x0000000806087223 */ /* 0x060fe2000000001d */
[-C--:B------:R-:W-:Y:S01]  /*39b0*/  FFMA R28, R6, R9.reuse, R28 ;  /* 0x00000009061c7223 */ /* 0x080fe2000000001c */
[----:B------:R-:W-:Y:S01]  /*39c0*/  IADD3 R6, PT, PT, R7, 0x3ca0, RZ ;  /* 0x00003ca007067810 */ /* 0x000fe20007ffe0ff */
[----:B0-----:R-:W0:Y:S01]  /*39d0*/  LDS.64 R4, [R20+0x468] ;  /* 0x0004680014047984 */ /* 0x001e220000000a00 */
[----:B------:R-:W-:-:S03]  /*39e0*/  FFMA R29, R21, R9, R8 ;  /* 0x00000009151d7223 */ /* 0x000fc60000000008 */
[----:B------:R-:W-:-:S05]  /*39f0*/  IMAD.WIDE.U32 R8, R6, 0x4, R12 ;  /* 0x0000000406087825 */ /* 0x000fca00078e000c */
[----:B------:R1:W5:Y:S01]  /*3a00*/  LDG.E.CONSTANT R14, desc[UR6][R8.64] ;  /* 0x00000006080e7981 */ /* 0x000362000c1e9900 */
[----:B------:R-:W-:-:S05]  /*3a10*/  IADD3 R27, PT, PT, R7, 0x3d40, RZ ;  /* 0x00003d40071b7810 */ /* 0x000fca0007ffe0ff */
[----:B-1----:R-:W-:-:S05]  /*3a20*/  IMAD.WIDE.U32 R8, R27, 0x4, R12 ;  /* 0x000000041b087825 */ /* 0x002fca00078e000c */
[----:B------:R1:W5:Y:S01]  /*3a30*/  LDG.E.CONSTANT R6, desc[UR6][R8.64] ;  /* 0x0000000608067981 */ /* 0x000362000c1e9900 */
[-C--:B0-----:R-:W-:Y:S01]  /*3a40*/  FFMA R28, R21, R4.reuse, R28 ;  /* 0x00000004151c7223 */ /* 0x081fe2000000001c */
[----:B------:R-:W-:Y:S02]  /*3a50*/  IADD3 R21, PT, PT, R7, 0x3de0, RZ ;  /* 0x00003de007157810 */ /* 0x000fe40007ffe0ff */
[----:B-1----:R-:W0:Y:S01]  /*3a60*/  LDS.64 R8, [R20+0x488] ;  /* 0x0004880014087984 */ /* 0x002e220000000a00 */
[C---:B------:R-:W-:Y:S01]  /*3a70*/  FFMA R26, R19.reuse, R4, R29 ;  /* 0x00000004131a7223 */ /* 0x040fe2000000001d */
[----:B------:R-:W-:Y:S01]  /*3a80*/  FFMA R28, R19, R5, R28 ;  /* 0x00000005131c7223 */ /* 0x000fe2000000001c */
[----:B------:R-:W-:Y:S01]  /*3a90*/  IMAD.WIDE.U32 R4, R21, 0x4, R12 ;  /* 0x0000000415047825 */ /* 0x000fe200078e000c */
[----:B------:R-:W-:-:S04]  /*3aa0*/  IADD3 R19, PT, PT, R7, 0x3e80, RZ ;  /* 0x00003e8007137810 */ /* 0x000fc80007ffe0ff */
[----:B------:R1:W5:Y:S02]  /*3ab0*/  LDG.E.CONSTANT R21, desc[UR6][R4.64] ;  /* 0x0000000604157981 */ /* 0x000364000c1e9900 */
[----:B-1----:R-:W-:-:S05]  /*3ac0*/  IMAD.WIDE.U32 R4, R19, 0x4, R12 ;  /* 0x0000000413047825 */ /* 0x002fca00078e000c */
[----:B------:R1:W5:Y:S04]  /*3ad0*/  LDG.E.CONSTANT R19, desc[UR6][R4.64] ;  /* 0x0000000604137981 */ /* 0x000368000c1e9900 */
[----:B-1----:R-:W1:Y:S01]  /*3ae0*/  LDS.64 R4, [R20+0x490] ;  /* 0x0004900014047984 */ /* 0x002e620000000a00 */
[C---:B0-----:R-:W-:Y:S01]  /*3af0*/  FFMA R27, R25.reuse, R8, R26 ;  /* 0x00000008191b7223 */ /* 0x041fe2000000001a */
[----:B------:R-:W-:-:S03]  /*3b00*/  FFMA R25, R25, R9, R28 ;  /* 0x0000000919197223 */ /* 0x000fc6000000001c */
[C---:B------:R-:W-:Y:S01]  /*3b10*/  FFMA R8, R24.reuse, R9, R27 ;  /* 0x0000000918087223 */ /* 0x040fe2000000001b */
[----:B------:R-:W-:Y:S01]  /*3b20*/  IADD3 R9, PT, PT, R7, 0x3f20, RZ ;  /* 0x00003f2007097810 */ /* 0x000fe20007ffe0ff */
[----:B-1----:R-:W-:-:S04]  /*3b30*/  FFMA R26, R24, R4, R25 ;  /* 0x00000004181a7223 */ /* 0x002fc80000000019 */
[----:B------:R-:W-:-:S06]  /*3b40*/  IMAD.WIDE.U32 R24, R9, 0x4, R12 ;  /* 0x0000000409187825 */ /* 0x000fcc00078e000c */
[----:B------:R-:W5:Y:S01]  /*3b50*/  LDG.E.CONSTANT R25, desc[UR6][R24.64] ;  /* 0x0000000618197981 */ /* 0x000f62000c1e9900 */
[----:B------:R-:W-:-:S03]  /*3b60*/  FFMA R27, R11, R4, R8 ;  /* 0x000000040b1b7223 */ /* 0x000fc60000000008 */
[----:B------:R-:W0:Y:S01]  /*3b70*/  LDS.64 R8, [R20+0x4b0] ;  /* 0x0004b00014087984 */ /* 0x000e220000000a00 */
[----:B------:R-:W-:Y:S01]  /*3b80*/  FFMA R29, R11, R5, R26 ;  /* 0x000000050b1d7223 */ /* 0x000fe2000000001a */
[C---:B------:R-:W-:Y:S02]  /*3b90*/  IADD3 R5, PT, PT, R7.reuse, 0x3fc0, RZ ;  /* 0x00003fc007057810 */ /* 0x040fe40007ffe0ff */
[----:B------:R-:W-:Y:S01]  /*3ba0*/  IADD3 R28, PT, PT, R7, 0x4060, RZ ;  /* 0x00004060071c7810 */ /* 0x000fe20007ffe0ff */
[C---:B0-----:R-:W-:Y:S02]  /*3bb0*/  FFMA R8, R10.reuse, R8, R27 ;  /* 0x000000080a087223 */ /* 0x041fe4000000001b */
[----:B------:R-:W-:Y:S02]  /*3bc0*/  IMAD.WIDE.U32 R26, R5, 0x4, R12 ;  /* 0x00000004051a7825 */ /* 0x000fe400078e000c */
[----:B------:R-:W0:Y:S02]  /*3bd0*/  LDS.64 R4, [R20+0x4b8] ;  /* 0x0004b80014047984 */ /* 0x000e240000000a00 */
[-C--:B------:R-:W-:Y:S01]  /*3be0*/  FFMA R29, R10, R9.reuse, R29 ;  /* 0x000000090a1d7223 */ /* 0x080fe2000000001d */
[----:B--2---:R-:W-:Y:S01]  /*3bf0*/  FFMA R9, R23, R9, R8 ;  /* 0x0000000917097223 */ /* 0x004fe20000000008 */
[----:B------:R1:W2:Y:S02]  /*3c00*/  LDG.E.CONSTANT R11, desc[UR6][R26.64] ;  /* 0x000000061a0b7981 */ /* 0x0002a4000c1e9900 */
[----:B-1----:R-:W-:-:S05]  /*3c10*/  IMAD.WIDE.U32 R26, R28, 0x4, R12 ;  /* 0x000000041c1a7825 */ /* 0x002fca00078e000c */
[----:B------:R1:W2:Y:S01]  /*3c20*/  LDG.E.CONSTANT R10, desc[UR6][R26.64] ;  /* 0x000000061a0a7981 */ /* 0x0002a2000c1e9900 */
[----:B------:R-:W-:Y:S01]  /*3c30*/  IADD3 R28, PT, PT, R7, 0x4100, RZ ;  /* 0x00004100071c7810 */ /* 0x000fe20007ffe0ff */
[-C--:B0-----:R-:W-:Y:S01]  /*3c40*/  FFMA R24, R23, R4.reuse, R29 ;  /* 0x0000000417187223 */ /* 0x081fe2000000001d */
[C---:B------:R-:W-:Y:S02]  /*3c50*/  FFMA R23, R22.reuse, R4, R9 ;  /* 0x0000000416177223 */ /* 0x040fe40000000009 */
[----:B------:R-:W0:Y:S01]  /*3c60*/  LDS.64 R8, [R20+0x4d8] ;  /* 0x0004d80014087984 */ /* 0x000e220000000a00 */
[----:B------:R-:W-:Y:S01]  /*3c70*/  FFMA R22, R22, R5, R24 ;  /* 0x0000000516167223 */ /* 0x000fe20000000018 */
[----:B-1----:R-:W-:Y:S02]  /*3c80*/  IMAD.WIDE.U32 R26, R28, 0x4, R12 ;  /* 0x000000041c1a7825 */ /* 0x002fe400078e000c */
[----:B------:R-:W1:Y:S04]  /*3c90*/  LDS.64 R4, [R20+0x4e0] ;  /* 0x0004e00014047984 */ /* 0x000e680000000a00 */
[----:B------:R3:W2:Y:S01]  /*3ca0*/  LDG.E.CONSTANT R24, desc[UR6][R26.64] ;  /* 0x000000061a187981 */ /* 0x0006a2000c1e9900 */
[----:B------:R-:W-:-:S02]  /*3cb0*/  IADD3 R29, PT, PT, R7, 0x41a0, RZ ;  /* 0x000041a0071d7810 */ /* 0x000fc40007ffe0ff */
[----:B------:R-:W-:-:S05]  /*3cc0*/  IADD3 R28, PT, PT, R7, 0x4240, RZ ;  /* 0x00004240071c7810 */ /* 0x000fca0007ffe0ff */
[----:B---3--:R-:W-:-:S04]  /*3cd0*/  IMAD.WIDE.U32 R26, R28, 0x4, R12 ;  /* 0x000000041c1a7825 */ /* 0x008fc800078e000c */
[C---:B0-----:R-:W-:Y:S01]  /*3ce0*/  FFMA R8, R18.reuse, R8, R23 ;  /* 0x0000000812087223 */ /* 0x041fe20000000017 */
[----:B------:R-:W-:Y:S01]  /*3cf0*/  FFMA R18, R18, R9, R22 ;  /* 0x0000000912127223 */ /* 0x000fe20000000016 */
[----:B------:R-:W-:-:S04]  /*3d00*/  IMAD.WIDE.U32 R22, R29, 0x4, R12 ;  /* 0x000000041d167825 */ /* 0x000fc800078e000c */
[C---:B------:R-:W-:Y:S02]  /*3d10*/  FFMA R29, R17.reuse, R9, R8 ;  /* 0x00000009111d7223 */ /* 0x040fe40000000008 */
[----:B------:R-:W4:Y:S01]  /*3d20*/  LDS.64 R8, [R20+0x500] ;  /* 0x0005000014087984 */ /* 0x000f220000000a00 */
[----:B-1----:R-:W-:-:S03]  /*3d30*/  FFMA R18, R17, R4, R18 ;  /* 0x0000000411127223 */ /* 0x002fc60000000012 */
[----:B------:R-:W3:Y:S01]  /*3d40*/  LDG.E.CONSTANT R23, desc[UR6][R22.64] ;  /* 0x0000000616177981 */ /* 0x000ee2000c1e9900 */
[----:B------:R-:W-:Y:S01]  /*3d50*/  IADD3 R17, PT, PT, R7, 0x42e0, RZ ;  /* 0x000042e007117810 */ /* 0x000fe20007ffe0ff */
[C---:B------:R-:W-:Y:S01]  /*3d60*/  FFMA R28, R16.reuse, R4, R29 ;  /* 0x00000004101c7223 */ /* 0x040fe2000000001d */
[----:B------:R-:W-:Y:S02]  /*3d70*/  FFMA R18, R16, R5, R18 ;  /* 0x0000000510127223 */ /* 0x000fe40000000012 */
[----:B------:R-:W0:Y:S04]  /*3d80*/  LDS.64 R4, [R20+0x508] ;  /* 0x0005080014047984 */ /* 0x000e280000000a00 */
[----:B------:R1:W3:Y:S02]  /*3d90*/  LDG.E.CONSTANT R22, desc[UR6][R26.64] ;  /* 0x000000061a167981 */ /* 0x0002e4000c1e9900 */
[----:B-1----:R-:W-:-:S05]  /*3da0*/  IMAD.WIDE.U32 R26, R17, 0x4, R12 ;  /* 0x00000004111a7825 */ /* 0x002fca00078e000c */
[----:B------:R1:W3:Y:S01]  /*3db0*/  LDG.E.CONSTANT R17, desc[UR6][R26.64] ;  /* 0x000000061a117981 */ /* 0x0002e2000c1e9900 */
[----:B------:R-:W-:-:S05]  /*3dc0*/  IADD3 R16, PT, PT, R7, 0x4380, RZ ;  /* 0x0000438007107810 */ /* 0x000fca0007ffe0ff */
[----:B-1----:R-:W-:-:S04]  /*3dd0*/  IMAD.WIDE.U32 R26, R16, 0x4, R12 ;  /* 0x00000004101a7825 */ /* 0x002fc800078e000c */
[----:B----4-:R-:W-:Y:S01]  /*3de0*/  FFMA R29, R15, R8, R28 ;  /* 0x000000080f1d7223 */ /* 0x010fe2000000001c */
[----:B------:R-:W-:Y:S01]  /*3df0*/  IADD3 R8, PT, PT, R7, 0x4420, RZ ;  /* 0x0000442007087810 */ /* 0x000fe20007ffe0ff */
[-C--:B------:R-:W-:Y:S02]  /*3e00*/  FFMA R15, R15, R9.reuse, R18 ;  /* 0x000000090f0f7223 */ /* 0x080fe40000000012 */
[----:B------:R1:W4:Y:S01]  /*3e10*/  LDG.E.CONSTANT R18, desc[UR6][R26.64] ;  /* 0x000000061a127981 */ /* 0x000322000c1e9900 */
[----:B-----5:R-:W-:Y:S01]  /*3e20*/  FFMA R9, R14, R9, R29 ;  /* 0x000000090e097223 */ /* 0x020fe2000000001d */
[----:B-1----:R-:W-:Y:S01]  /*3e30*/  IMAD.WIDE.U32 R26, R8, 0x4, R12 ;  /* 0x00000004081a7825 */ /* 0x002fe200078e000c */
[----:B------:R-:W-:-:S03]  /*3e40*/  IADD3 R8, PT, PT, R7, 0x44c0, RZ ;  /* 0x000044c007087810 */ /* 0x000fc60007ffe0ff */
[----:B0-----:R-:W-:Y:S01]  /*3e50*/  FFMA R29, R14, R4, R15 ;  /* 0x000000040e1d7223 */ /* 0x001fe2000000000f */
[----:B------:R0:W5:Y:S01]  /*3e60*/  LDG.E.CONSTANT R16, desc[UR6][R26.64] ;  /* 0x000000061a107981 */ /* 0x000162000c1e9900 */
[----:B------:R-:W-:-:S06]  /*3e70*/  IMAD.WIDE.U32 R14, R8, 0x4, R12 ;  /* 0x00000004080e7825 */ /* 0x000fcc00078e000c */
[----:B------:R-:W5:Y:S01]  /*3e80*/  LDG.E.CONSTANT R15, desc[UR6][R14.64] ;  /* 0x000000060e0f7981 */ /* 0x000f62000c1e9900 */
[----:B0-----:R-:W-:-:S03]  /*3e90*/  FFMA R26, R6, R4, R9 ;  /* 0x00000004061a7223 */ /* 0x001fc60000000009 */
[----:B------:R-:W0:Y:S01]  /*3ea0*/  LDS.64 R8, [R20+0x528] ;  /* 0x0005280014087984 */ /* 0x000e220000000a00 */
[C---:B------:R-:W-:Y:S01]  /*3eb0*/  IADD3 R4, PT, PT, R7.reuse, 0x4560, RZ ;  /* 0x0000456007047810 */ /* 0x040fe20007ffe0ff */
[----:B------:R-:W-:Y:S01]  /*3ec0*/  FFMA R28, R6, R5, R29 ;  /* 0x00000005061c7223 */ /* 0x000fe2000000001d */
[----:B------:R-:W-:-:S03]  /*3ed0*/  IADD3 R27, PT, PT, R7, 0x4600, RZ ;  /* 0x00004600071b7810 */ /* 0x000fc60007ffe0ff */
[----:B------:R-:W-:-:S05]  /*3ee0*/  IMAD.WIDE.U32 R4, R4, 0x4, R12 ;  /* 0x0000000404047825 */ /* 0x000fca00078e000c */
[----:B------:R1:W5:Y:S02]  /*3ef0*/  LDG.E.CONSTANT R14, desc[UR6][R4.64] ;  /* 0x00000006040e7981 */ /* 0x000364000c1e9900 */
[----:B-1----:R-:W-:-:S05]  /*3f00*/  IMAD.WIDE.U32 R4, R27, 0x4, R12 ;  /* 0x000000041b047825 */ /* 0x002fca00078e000c */
[----:B------:R1:W5:Y:S04]  /*3f10*/  LDG.E.CONSTANT R6, desc[UR6][R4.64] ;  /* 0x0000000604067981 */ /* 0x000368000c1e9900 */
[----:B-1----:R-:W1:Y:S01]  /*3f20*/  LDS.64 R4, [R20+0x530] ;  /* 0x0005300014047984 */ /* 0x002e620000000a00 */
[C---:B0-----:R-:W-:Y:S01]  /*3f30*/  FFMA R26, R21.reuse, R8, R26 ;  /* 0x00000008151a7223 */ /* 0x041fe2000000001a */
[-C--:B------:R-:W-:Y:S01]  /*3f40*/  FFMA R28, R21, R9.reuse, R28 ;  /* 0x00000009151c7223 */ /* 0x080fe2000000001c */
[----:B------:R-:W-:Y:S02]  /*3f50*/  IADD3 R21, PT, PT, R7, 0x46a0, RZ ;  /* 0x000046a007157810 */ /* 0x000fe40007ffe0ff */
[----:B------:R-:W-:-:S03]  /*3f60*/  FFMA R26, R19, R9, R26 ;  /* 0x00000009131a7223 */ /* 0x000fc6000000001a */
[----:B------:R-:W-:-:S05]  /*3f70*/  IMAD.WIDE.U32 R8, R21, 0x4, R12 ;  /* 0x0000000415087825 */ /* 0x000fca00078e000c */
[----:B------:R0:W5:Y:S01]  /*3f80*/  LDG.E.CONSTANT R21, desc[UR6][R8.64] ;  /* 0x0000000608157981 */ /* 0x000162000c1e9900 */
[----:B------:R-:W-:Y:S01]  /*3f90*/  IADD3 R27, PT, PT, R7, 0x4740, RZ ;  /* 0x00004740071b7810 */ /* 0x000fe20007ffe0ff */
[-C--:B-1----:R-:W-:Y:S01]  /*3fa0*/  FFMA R28, R19, R4.reuse, R28 ;  /* 0x00000004131c7223 */ /* 0x082fe2000000001c */
[----:B------:R-:W-:-:S03]  /*3fb0*/  FFMA R26, R25, R4, R26 ;  /* 0x00000004191a7223 */ /* 0x000fc6000000001a */
[----:B------:R-:W-:Y:S02]  /*3fc0*/  FFMA R28, R25, R5, R28 ;  /* 0x00000005191c7223 */ /* 0x000fe4000000001c */
[----:B------:R-:W2:Y:S01]  /*3fd0*/  LDS.64 R4, [R20+0x550] ;  /* 0x0005500014047984 */ /* 0x000ea20000000a00 */
[----:B0-----:R-:W-:-:S05]  /*3fe0*/  IMAD.WIDE.U32 R8, R27, 0x4, R12 ;  /* 0x000000041b087825 */ /* 0x001fca00078e000c */
[----:B------:R0:W5:Y:S04]  /*3ff0*/  LDG.E.CONSTANT R19, desc[UR6][R8.64] ;  /* 0x0000000608137981 */ /* 0x000168000c1e9900 */
[----:B0-----:R-:W0:Y:S01]  /*4000*/  LDS.64 R8, [R20+0x558] ;  /* 0x0005580014087984 */ /* 0x001e220000000a00 */
[----:B------:R-:W-:Y:S01]  /*4010*/  IADD3 R27, PT, PT, R7, 0x47e0, RZ ;  /* 0x000047e0071b7810 */ /* 0x000fe20007ffe0ff */
[C---:B--2---:R-:W-:Y:S01]  /*4020*/  FFMA R25, R11.reuse, R4, R26 ;  /* 0x000000040b197223 */ /* 0x044fe2000000001a */
[----:B------:R-:W-:-:S03]  /*4030*/  FFMA R29, R11, R5, R28 ;  /* 0x000000050b1d7223 */ /* 0x000fc6000000001c */
[----:B------:R-:W-:-:S05]  /*4040*/  IMAD.WIDE.U32 R26, R27, 0x4, R12 ;  /* 0x000000041b1a7825 */ /* 0x000fca00078e000c */
[----:B------:R1:W2:Y:S01]  /*4050*/  LDG.E.CONSTANT R11, desc[UR6][R26.64] ;  /* 0x000000061a0b7981 */ /* 0x0002a2000c1e9900 */
[----:B------:R-:W-:Y:S01]  /*4060*/  FFMA R25, R10, R5, R25 ;  /* 0x000000050a197223 */ /* 0x000fe20000000019 */
[----:B------:R-:W-:-:S05]  /*4070*/  IADD3 R5, PT, PT, R7, 0x4880, RZ ;  /* 0x0000488007057810 */ /* 0x000fca0007ffe0ff */
[----:B-1----:R-:W-:Y:S02]  /*4080*/  IMAD.WIDE.U32 R26, R5, 0x4, R12 ;  /* 0x00000004051a7825 */ /* 0x002fe400078e000c */
[----:B------:R-:W3:Y:S02]  /*4090*/  LDS.64 R4, [R20+0x578] ;  /* 0x0005780014047984 */ /* 0x000ee40000000a00 */
[-C--:B0-----:R-:W-:Y:S02]  /*40a0*/  FFMA R29, R10, R8.reuse, R29 ;  /* 0x000000080a1d7223 */ /* 0x081fe4000000001d */
[----:B------:R0:W2:Y:S01]  /*40b0*/  LDG.E.CONSTANT R10, desc[UR6][R26.64] ;  /* 0x000000061a0a7981 */ /* 0x0000a2000c1e9900 */
[C---:B------:R-:W-:Y:S01]  /*40c0*/  FFMA R28, R24.reuse, R8, R25 ;  /* 0x00000008181c7223 */ /* 0x040fe20000000019 */
[----:B------:R-:W-:Y:S02]  /*40d0*/  FFMA R24, R24, R9, R29 ;  /* 0x0000000918187223 */ /* 0x000fe4000000001d */
[----:B------:R-:W1:Y:S01]  /*40e0*/  LDS.64 R8, [R20+0x580] ;  /* 0x0005800014087984 */ /* 0x000e620000000a00 */
[----:B------:R-:W-:-:S05]  /*40f0*/  IADD3 R29, PT, PT, R7, 0x4920, RZ ;  /* 0x00004920071d7810 */ /* 0x000fca0007ffe0ff */
[----:B0-----:R-:W-:-:S06]  /*4100*/  IMAD.WIDE.U32 R26, R29, 0x4, R12 ;  /* 0x000000041d1a7825 */ /* 0x001fcc00078e000c */
[----:B------:R-:W2:Y:S01]  /*4110*/  LDG.E.CONSTANT R26, desc[UR6][R26.64] ;  /* 0x000000061a1a7981 */ /* 0x000ea2000c1e9900 */
[C---:B---3--:R-:W-:Y:S01]  /*4120*/  FFMA R25, R23.reuse, R4, R28 ;  /* 0x0000000417197223 */ /* 0x048fe2000000001c */
[----:B------:R-:W-:-:S03]  /*4130*/  FFMA R23, R23, R5, R24 ;  /* 0x0000000517177223 */ /* 0x000fc60000000018 */
[C---:B------:R-:W-:Y:S02]  /*4140*/  FFMA R24, R22.reuse, R5, R25 ;  /* 0x0000000516187223 */ /* 0x040fe40000000019 */
[----:B------:R-:W4:Y:S01]  /*4150*/  LDS.64 R4, [R20+0x5a0] ;  /* 0x0005a00014047984 */ /* 0x000f220000000a00 */
[----:B------:R-:W-:Y:S01]  /*4160*/  IADD3 R25, PT, PT, R7, 0x49c0, RZ ;  /* 0x000049c007197810 */ /* 0x000fe20007ffe0ff */
[----:B-1----:R-:W-:-:S04]  /*4170*/  FFMA R28, R22, R8, R23 ;  /* 0x00000008161c7223 */ /* 0x002fc80000000017 */
[----:B------:R-:W-:-:S05]  /*4180*/  IMAD.WIDE.U32 R22, R25, 0x4, R12 ;  /* 0x0000000419167825 */ /* 0x000fca00078e000c */
[----:B------:R0:W3:Y:S01]  /*4190*/  LDG.E.CONSTANT R25, desc[UR6][R22.64] ;  /* 0x0000000616197981 */ /* 0x0000e2000c1e9900 */
[C---:B------:R-:W-:Y:S01]  /*41a0*/  FFMA R24, R17.reuse, R8, R24 ;  /* 0x0000000811187223 */ /* 0x040fe20000000018 */
[----:B------:R-:W-:Y:S02]  /*41b0*/  FFMA R28, R17, R9, R28 ;  /* 0x00000009111c7223 */ /* 0x000fe4000000001c */
[----:B------:R-:W1:Y:S01]  /*41c0*/  LDS.64 R8, [R20+0x5a8] ;  /* 0x0005a80014087984 */ /* 0x000e620000000a00 */
[----:B------:R-:W-:-:S05]  /*41d0*/  IADD3 R17, PT, PT, R7, 0x4a60, RZ ;  /* 0x00004a6007117810 */ /* 0x000fca0007ffe0ff */
[----:B0-----:R-:W-:-:S05]  /*41e0*/  IMAD.WIDE.U32 R22, R17, 0x4, R12 ;  /* 0x0000000411167825 */ /* 0x001fca00078e000c */
[----:B------:R0:W3:Y:S01]  /*41f0*/  LDG.E.CONSTANT R17, desc[UR6][R22.64] ;  /* 0x0000000616117981 */ /* 0x0000e2000c1e9900 */
[C---:B----4-:R-:W-:Y:S01]  /*4200*/  FFMA R29, R18.reuse, R4, R24 ;  /* 0x00000004121d7223 */ /* 0x050fe20000000018 */
[C---:B------:R-:W-:Y:S01]  /*4210*/  IADD3 R4, PT, PT, R7.reuse, 0x4b00, RZ ;  /* 0x00004b0007047810 */ /* 0x040fe20007ffe0ff */
[-C--:B------:R-:W-:Y:S02]  /*4220*/  FFMA R27, R18, R5.reuse, R28 ;  /* 0x00000005121b7223 */ /* 0x080fe4000000001c */
[----:B-----5:R-:W-:Y:S02]  /*4230*/  FFMA R18, R16, R5, R29 ;  /* 0x0000000510127223 */ /* 0x020fe4000000001d */
[----:B0-----:R-:W-:Y:S02]  /*4240*/  IMAD.WIDE.U32 R22, R4, 0x4, R12 ;  /* 0x0000000404167825 */ /* 0x001fe400078e000c */
[----:B------:R-:W0:Y:S01]  /*4250*/  LDS.64 R4, [R20+0x5c8] ;  /* 0x0005c80014047984 */ /* 0x000e220000000a00 */
[----:B------:R-:W-:-:S03]  /*4260*/  IADD3 R29, PT, PT, R7, 0x4ba0, RZ ;  /* 0x00004ba0071d7810 */ /* 0x000fc60007ffe0ff */
[----:B------:R4:W5:Y:S01]  /*4270*/  LDG.E.CONSTANT R24, desc[UR6][R22.64] ;  /* 0x0000000616187981 */ /* 0x000962000c1e9900 */
[-C--:B-1----:R-:W-:Y:S01]  /*4280*/  FFMA R28, R16, R8.reuse, R27 ;  /* 0x00000008101c7223 */ /* 0x082fe2000000001b */
[----:B------:R-:W-:-:S03]  /*4290*/  FFMA R18, R15, R8, R18 ;  /* 0x000000080f127223 */ /* 0x000fc60000000012 */
[----:B------:R-:W-:Y:S01]  /*42a0*/  FFMA R28, R15, R9, R28 ;  /* 0x000000090f1c7223 */ /* 0x000fe2000000001c */
[----:B----4-:R-:W-:Y:S01]  /*42b0*/  IMAD.WIDE.U32 R22, R29, 0x4, R12 ;  /* 0x000000041d167825 */ /* 0x010fe200078e000c */
[----:B------:R-:W1:Y:S04]  /*42c0*/  LDS.64 R8, [R20+0x5d0] ;  /* 0x0005d00014087984 */ /* 0x000e680000000a00 */
[----:B------:R4:W5:Y:S01]  /*42d0*/  LDG.E.CONSTANT R16, desc[UR6][R22.64] ;  /* 0x0000000616107981 */ /* 0x000962000c1e9900 */
[----:B------:R-:W-:-:S05]  /*42e0*/  IADD3 R15, PT, PT, R7, 0x4c40, RZ ;  /* 0x00004c40070f7810 */ /* 0x000fca0007ffe0ff */
[----:B----4-:R-:W-:-:S05]  /*42f0*/  IMAD.WIDE.U32 R22, R15, 0x4, R12 ;  /* 0x000000040f167825 */ /* 0x010fca00078e000c */
[----:B------:R4:W5:Y:S02]  /*4300*/  LDG.E.CONSTANT R15, desc[UR6][R22.64] ;  /* 0x00000006160f7981 */ /* 0x000964000c1e9900 */
[----:B----4-:R-:W-:Y:S01]  /*4310*/  IADD3 R23, PT, PT, R7, 0x4ce0, RZ ;  /* 0x00004ce007177810 */ /* 0x010fe20007ffe0ff */
[----:B0-----:R-:W-:-:S04]  /*4320*/  FFMA R27, R14, R4, R18 ;  /* 0x000000040e1b7223 */ /* 0x001fc80000000012 */
[----:B------:R-:W-:-:S04]  /*4330*/  IMAD.WIDE.U32 R22, R23, 0x4, R12 ;  /* 0x0000000417167825 */ /* 0x000fc800078e000c */
[-C--:B------:R-:W-:Y:S01]  /*4340*/  FFMA R29, R14, R5.reuse, R28 ;  /* 0x000000050e1d7223 */ /* 0x080fe2000000001c */
[C---:B------:R-:W-:Y:S01]  /*4350*/  IADD3 R4, PT, PT, R7.reuse, 0x4d80, RZ ;  /* 0x00004d8007047810 */ /* 0x040fe20007ffe0ff */
[----:B------:R0:W4:Y:S01]  /*4360*/  LDG.E.CONSTANT R14, desc[UR6][R22.64] ;  /* 0x00000006160e7981 */ /* 0x000122000c1e9900 */
[C---:B------:R-:W-:Y:S01]  /*4370*/  FFMA R28, R6.reuse, R5, R27 ;  /* 0x00000005061c7223 */ /* 0x040fe2000000001b */
[----:B-1----:R-:W-:Y:S01]  /*4380*/  FFMA R27, R6, R8, R29 ;  /* 0x00000008061b7223 */ /* 0x002fe2000000001d */
[----:B------:R-:W-:Y:S01]  /*4390*/  IADD3 R29, PT, PT, R7, 0x4e20, RZ ;  /* 0x00004e20071d7810 */ /* 0x000fe20007ffe0ff */
[----:B0-----:R-:W-:-:S04]  /*43a0*/  IMAD.WIDE.U32 R22, R4, 0x4, R12 ;  /* 0x0000000404167825 */ /* 0x001fc800078e000c */
[C---:B------:R-:W-:Y:S01]  /*43b0*/  FFMA R28, R21.reuse, R8, R28 ;  /* 0x00000008151c7223 */ /* 0x040fe2000000001c */
[----:B------:R-:W-:Y:S01]  /*43c0*/  FFMA R27, R21, R9, R27 ;  /* 0x00000009151b7223 */ /* 0x000fe2000000001b */
[----:B------:R-:W0:Y:S04]  /*43d0*/  LDS.64 R4, [R20+0x5f0] ;  /* 0x0005f00014047984 */ /* 0x000e280000000a00 */
[----:B------:R1:W4:Y:S02]  /*43e0*/  LDG.E.CONSTANT R18, desc[UR6][R22.64] ;  /* 0x0000000616127981 */ /* 0x000324000c1e9900 */
[----:B-1----:R-:W-:-:S05]  /*43f0*/  IMAD.WIDE.U32 R22, R29, 0x4, R12 ;  /* 0x000000041d167825 */ /* 0x002fca00078e000c */
[----:B------:R-:W4:Y:S01]  /*4400*/  LDG.E.CONSTANT R6, desc[UR6][R22.64] ;  /* 0x0000000616067981 */ /* 0x000f22000c1e9900 */
[----:B------:R-:W-:-:S05]  /*4410*/  IADD3 R29, PT, PT, R7, 0x4ec0, RZ ;  /* 0x00004ec0071d7810 */ /* 0x000fca0007ffe0ff */
[----:B------:R-:W-:Y:S01]  /*4420*/  IMAD.WIDE.U32 R8, R29, 0x4, R12 ;  /* 0x000000041d087825 */ /* 0x000fe200078e000c */
[----:B------:R-:W-:-:S04]  /*4430*/  IADD3 R21, PT, PT, R7, 0x4f60, RZ ;  /* 0x00004f6007157810 */ /* 0x000fc80007ffe0ff */
[----:B------:R1:W4:Y:S02]  /*4440*/  LDG.E.CONSTANT R23, desc[UR6][R8.64] ;  /* 0x0000000608177981 */ /* 0x000324000c1e9900 */
[----:B-1----:R-:W-:Y:S01]  /*4450*/  IMAD.WIDE.U32 R8, R21, 0x4, R12 ;  /* 0x0000000415087825 */ /* 0x002fe200078e000c */
[----:B------:R-:W-:-:S04]  /*4460*/  IADD3 R21, PT, PT, R7, 0x5000, RZ ;  /* 0x0000500007157810 */ /* 0x000fc80007ffe0ff */
[----:B------:R1:W4:Y:S02]  /*4470*/  LDG.E.CONSTANT R22, desc[UR6][R8.64] ;  /* 0x0000000608167981 */ /* 0x000324000c1e9900 */
[----:B-1----:R-:W-:-:S05]  /*4480*/  IMAD.WIDE.U32 R8, R21, 0x4, R12 ;  /* 0x0000000415087825 */ /* 0x002fca00078e000c */
[----:B------:R1:W4:Y:S04]  /*4490*/  LDG.E.CONSTANT R21, desc[UR6][R8.64] ;  /* 0x0000000608157981 */ /* 0x000328000c1e9900 */
[----:B-1----:R-:W1:Y:S01]  /*44a0*/  LDS.64 R8, [R20+0x5f8] ;  /* 0x0005f80014087984 */ /* 0x002e620000000a00 */
[C---:B0-----:R-:W-:Y:S01]  /*44b0*/  FFMA R4, R19.reuse, R4, R28 ;  /* 0x0000000413047223 */ /* 0x041fe2000000001c */
[----:B------:R-:W-:-:S03]  /*44c0*/  FFMA R27, R19, R5, R27 ;  /* 0x00000005131b7223 */ /* 0x000fc6000000001b */
[----:B--2---:R-:W-:-:S04]  /*44d0*/  FFMA R5, R11, R5, R4 ;  /* 0x000000050b057223 */ /* 0x004fc80000000004 */
[-C--:B-1----:R-:W-:Y:S02]  /*44e0*/  FFMA R19, R10, R8.reuse, R5 ;  /* 0x000000080a137223 */ /* 0x082fe40000000005 */
[----:B------:R-:W0:Y:S01]  /*44f0*/  LDS.64 R4, [R20+0x618] ;  /* 0x0006180014047984 */ /* 0x000e220000000a00 */
[----:B------:R-:W-:-:S04]  /*4500*/  FFMA R28, R11, R8, R27 ;  /* 0x000000080b1c7223 */ /* 0x000fc8000000001b */
[----:B------:R-:W-:Y:S02]  /*4510*/  FFMA R28, R10, R9, R28 ;  /* 0x000000090a1c7223 */ /* 0x000fe4000000001c */
[----:B------:R-:W1:Y:S01]  /*4520*/  LDS.64 R10, [R20+0x620] ;  /* 0x00062000140a7984 */ /* 0x000e620000000a00 */
[----:B------:R-:W-:-:S05]  /*4530*/  IADD3 R27, PT, PT, R7, 0x50a0, RZ ;  /* 0x000050a0071b7810 */ /* 0x000fca0007ffe0ff */
[----:B------:R-:W-:-:S04]  /*4540*/  IMAD.WIDE.U32 R8, R27, 0x4, R12 ;  /* 0x000000041b087825 */ /* 0x000fc800078e000c */
[C---:B0-----:R-:W-:Y:S01]  /*4550*/  FFMA R4, R26.reuse, R4, R19 ;  /* 0x000000041a047223 */ /* 0x041fe20000000013 */
[-C--:B------:R-:W-:Y:S01]  /*4560*/  FFMA R27, R26, R5.reuse, R28 ;  /* 0x000000051a1b7223 */ /* 0x080fe2000000001c */
[----:B------:R0:W2:Y:S04]  /*4570*/  LDG.E.CONSTANT R19, desc[UR6][R8.64] ;  /* 0x0000000608137981 */ /* 0x0000a8000c1e9900 */
[----:B0-----:R-:W-:Y:S01]  /*4580*/  LDS.64 R8, [R20+0x648] ;  /* 0x0006480014087984 */ /* 0x001fe20000000a00 */
[----:B---3--:R-:W-:-:S03]  /*4590*/  FFMA R26, R25, R5, R4 ;  /* 0x00000005191a7223 */ /* 0x008fc60000000004 */
[----:B------:R-:W5:Y:S01]  /*45a0*/  LDS.64 R4, [R20+0x640] ;  /* 0x0006400014047984 */ /* 0x000f620000000a00 */
[-C--:B-1----:R-:W-:Y:S01]  /*45b0*/  FFMA R28, R25, R10.reuse, R27 ;  /* 0x0000000a191c7223 */ /* 0x082fe2000000001b */
[----:B------:R-:W-:Y:S01]  /*45c0*/  IADD3 R27, PT, PT, R7, 0x5140, RZ ;  /* 0x00005140071b7810 */ /* 0x000fe20007ffe0ff */
[C---:B------:R-:W-:Y:S02]  /*45d0*/  FFMA R25, R17.reuse, R10, R26 ;  /* 0x0000000a11197223 */ /* 0x040fe4000000001a */
[----:B------:R-:W-:Y:S02]  /*45e0*/  FFMA R28, R17, R11, R28 ;  /* 0x0000000b111c7223 */ /* 0x000fe4000000001c */
[----:B------:R-:W-:-:S05]  /*45f0*/  IMAD.WIDE.U32 R10, R27, 0x4, R12 ;  /* 0x000000041b0a7825 */ /* 0x000fca00078e000c */
[----:B------:R0:W3:Y:S01]  /*4600*/  LDG.E.CONSTANT R17, desc[UR6][R10.64] ;  /* 0x000000060a117981 */ /* 0x0000e2000c1e9900 */
[----:B------:R-:W-:-:S03]  /*4610*/  IADD3 R29, PT, PT, R7, 0x51e0, RZ ;  /* 0x000051e0071d7810 */ /* 0x000fc60007ffe0ff */
[----:B0-----:R-:W4:Y:S01]  /*4620*/  LDS.64 R10, [R20+0x668] ;  /* 0x00066800140a7984 */ /* 0x001f220000000a00 */
[C---:B-----5:R-:W-:Y:S01]  /*4630*/  FFMA R25, R24.reuse, R4, R25 ;  /* 0x0000000418197223 */ /* 0x060fe20000000019 */
[----:B------:R-:W-:-:S03]  /*4640*/  FFMA R27, R24, R5, R28 ;  /* 0x00000005181b7223 */ /* 0x000fc6000000001c */
[----:B------:R-:W-:Y:S01]  /*4650*/  FFMA R28, R16, R5, R25 ;  /* 0x00000005101c7223 */ /* 0x000fe20000000019 */
[----:B------:R-:W-:-:S04]  /*4660*/  IMAD.WIDE.U32 R24, R29, 0x4, R12 ;  /* 0x000000041d187825 */ /* 0x000fc800078e000c */
[----:B------:R-:W-:Y:S01]  /*4670*/  FFMA R26, R16, R8, R27 ;  /* 0x00000008101a7223 */ /* 0x000fe2000000001b */
[----:B------:R-:W0:Y:S01]  /*4680*/  LDS.64 R4, [R20+0x670] ;  /* 0x0006700014047984 */ /* 0x000e220000000a00 */
[----:B------:R-:W-:-:S03]  /*4690*/  IADD3 R29, PT, PT, R7, 0x5280, RZ ;  /* 0x00005280071d7810 */ /* 0x000fc60007ffe0ff */
[----:B------:R1:W5:Y:S02]  /*46a0*/  LDG.E.CONSTANT R16, desc[UR6][R24.64] ;  /* 0x0000000618107981 */ /* 0x000364000c1e9900 */
[----:B-1----:R-:W-:-:S04]  /*46b0*/  IMAD.WIDE.U32 R24, R29, 0x4, R12 ;  /* 0x000000041d187825 */ /* 0x002fc800078e000c */
[C---:B------:R-:W-:Y:S01]  /*46c0*/  FFMA R27, R15.reuse, R8, R28 ;  /* 0x000000080f1b7223 */ /* 0x040fe2000000001c */
[----:B------:R-:W-:Y:S01]  /*46d0*/  FFMA R26, R15, R9, R26 ;  /* 0x000000090f1a7223 */ /* 0x000fe2000000001a */
[----:B------:R-:W-:Y:S01]  /*46e0*/  IADD3 R28, PT, PT, R7, 0x5320, RZ ;  /* 0x00005320071c7810 */ /* 0x000fe20007ffe0ff */
[----:B------:R-:W1:Y:S04]  /*46f0*/  LDS.64 R8, [R20+0x690] ;  /* 0x0006900014087984 */ /* 0x000e680000000a00 */
[----:B------:R4:W5:Y:S02]  /*4700*/  LDG.E.CONSTANT R15, desc[UR6][R24.64] ;  /* 0x00000006180f7981 */ /* 0x000964000c1e9900 */
[----:B----4-:R-:W-:-:S04]  /*4710*/  IMAD.WIDE.U32 R24, R28, 0x4, R12 ;  /* 0x000000041c187825 */ /* 0x010fc800078e000c */
[C---:B------:R-:W-:Y:S01]  /*4720*/  FFMA R27, R14.reuse, R10, R27 ;  /* 0x0000000a0e1b7223 */ /* 0x040fe2000000001b */
[-C--:B------:R-:W-:Y:S02]  /*4730*/  FFMA R29, R14, R11.reuse, R26 ;  /* 0x0000000b0e1d7223 */ /* 0x080fe4000000001a */
[----:B------:R4:W5:Y:S01]  /*4740*/  LDG.E.CONSTANT R14, desc[UR6][R24.64] ;  /* 0x00000006180e7981 */ /* 0x000962000c1e9900 */
[----:B------:R-:W-:Y:S01]  /*4750*/  IADD3 R28, PT, PT, R7, 0x53c0, RZ ;  /* 0x000053c0071c7810 */ /* 0x000fe20007ffe0ff */
[----:B------:R-:W-:Y:S02]  /*4760*/  FFMA R27, R18, R11, R27 ;  /* 0x0000000b121b7223 */ /* 0x000fe4000000001b */
[----:B------:R-:W1:Y:S02]  /*4770*/  LDS.64 R10, [R20+0x698] ;  /* 0x00069800140a7984 */ /* 0x000e640000000a00 */
[----:B----4-:R-:W-:-:S04]  /*4780*/  IMAD.WIDE.U32 R24, R28, 0x4, R12 ;  /* 0x000000041c187825 */ /* 0x010fc800078e000c */
[-C--:B0-----:R-:W-:Y:S02]  /*4790*/  FFMA R26, R18, R4.reuse, R29 ;  /* 0x00000004121a7223 */ /* 0x081fe4000000001d */
[----:B------:R0:W4:Y:S01]  /*47a0*/  LDG.E.CONSTANT R18, desc[UR6][R24.64] ;  /* 0x0000000618127981 */ /* 0x000122000c1e9900 */
[C---:B------:R-:W-:Y:S01]  /*47b0*/  FFMA R28, R6.reuse, R4, R27 ;  /* 0x00000004061c7223 */ /* 0x040fe2000000001b */
[----:B------:R-:W-:Y:S01]  /*47c0*/  IADD3 R27, PT, PT, R7, 0x5460, RZ ;  /* 0x00005460071b7810 */ /* 0x000fe20007ffe0ff */
[----:B------:R-:W-:-:S04]  /*47d0*/  FFMA R26, R6, R5, R26 ;  /* 0x00000005061a7223 */ /* 0x000fc8000000001a */
[----:B------:R-:W-:Y:S01]  /*47e0*/  IMAD.WIDE.U32 R4, R27, 0x4, R12 ;  /* 0x000000041b047825 */ /* 0x000fe200078e000c */
[----:B------:R-:W-:-:S04]  /*47f0*/  IADD3 R27, PT, PT, R7, 0x5960, RZ ;  /* 0x00005960071b7810 */ /* 0x000fc80007ffe0ff */
[----:B------:R0:W4:Y:S01]  /*4800*/  LDG.E.CONSTANT R6, desc[UR6][R4.64] ;  /* 0x0000000604067981 */ /* 0x000122000c1e9900 */
[C---:B-1----:R-:W-:Y:S01]  /*4810*/  FFMA R8, R23.reuse, R8, R28 ;  /* 0x0000000817087223 */ /* 0x042fe2000000001c */
[----:B------:R-:W-:Y:S01]  /*4820*/  FFMA R23, R23, R9, R26 ;  /* 0x0000000917177223 */ /* 0x000fe2000000001a */
[----:B0-----:R-:W-:Y:S01]  /*4830*/  IADD3 R25, PT, PT, R7, 0x55a0, RZ ;  /* 0x000055a007197810 */ /* 0x001fe20007ffe0ff */
[----:B------:R-:W-:Y:S01]  /*4840*/  IMAD.WIDE.U32 R4, R27, 0x4, R12 ;  /* 0x000000041b047825 */ /* 0x000fe200078e000c */
[----:B------:R-:W-:-:S05]  /*4850*/  IADD3 R27, PT, PT, R7, 0x5500, RZ ;  /* 0x00005500071b7810 */ /* 0x000fca0007ffe0ff */
[--C-:B------:R-:W-:Y:S01]  /*4860*/  IMAD.WIDE.U32 R26, R27, 0x4, R12.reuse ;  /* 0x000000041b1a7825 */ /* 0x100fe200078e000c */
[----:B------:R-:W4:Y:S03]  /*4870*/  LDG.E.CONSTANT R5, desc[UR6][R4.64] ;  /* 0x0000000604057981 */ /* 0x000f26000c1e9900 */
[----:B------:R-:W-:-:S04]  /*4880*/  IMAD.WIDE.U32 R24, R25, 0x4, R12 ;  /* 0x0000000419187825 */ /* 0x000fc800078e000c */
[----:B------:R-:W-:Y:S01]  /*4890*/  FFMA R8, R22, R9, R8 ;  /* 0x0000000916087223 */ /* 0x000fe20000000008 */
[----:B------:R-:W4:Y:S01]  /*48a0*/  LDG.E.CONSTANT R4, desc[UR6][R26.64] ;  /* 0x000000061a047981 */ /* 0x000f22000c1e9900 */
[----:B------:R-:W-:-:S03]  /*48b0*/  IADD3 R9, PT, PT, R7, 0x5640, RZ ;  /* 0x0000564007097810 */ /* 0x000fc60007ffe0ff */
[----:B------:R0:W4:Y:S01]  /*48c0*/  LDG.E.CONSTANT R24, desc[UR6][R24.64] ;  /* 0x0000000618187981 */ /* 0x000122000c1e9900 */
[----:B------:R-:W-:Y:S01]  /*48d0*/  IADD3 R29, PT, PT, R7, 0x56e0, RZ ;  /* 0x000056e0071d7810 */ /* 0x000fe20007ffe0ff */
[----:B0-----:R-:W-:Y:S01]  /*48e0*/  FFMA R25, R22, R10, R23 ;  /* 0x0000000a16197223 */ /* 0x001fe20000000017 */
[----:B------:R-:W-:-:S04]  /*48f0*/  IMAD.WIDE.U32 R22, R9, 0x4, R12 ;  /* 0x0000000409167825 */ /* 0x000fc800078e000c */
[----:B------:R-:W-:Y:S01]  /*4900*/  FFMA R10, R21, R10, R8 ;  /* 0x0000000a150a7223 */ /* 0x000fe20000000008 */
[--C-:B------:R-:W-:Y:S01]  /*4910*/  IMAD.WIDE.U32 R8, R29, 0x4, R12.reuse ;  /* 0x000000041d087825 */ /* 0x100fe200078e000c */
[C---:B------:R-:W-:Y:S01]  /*4920*/  IADD3 R29, PT, PT, R7.reuse, 0x5780, RZ ;  /* 0x00005780071d7810 */ /* 0x040fe20007ffe0ff */
[----:B------:R-:W4:Y:S01]  /*4930*/  LDG.E.CONSTANT R23, desc[UR6][R22.64] ;  /* 0x0000000616177981 */ /* 0x000f22000c1e9900 */
[C---:B------:R-:W-:Y:S02]  /*4940*/  IADD3 R27, PT, PT, R7.reuse, 0x5820, RZ ;  /* 0x00005820071b7810 */ /* 0x040fe40007ffe0ff */
[----:B------:R-:W-:Y:S01]  /*4950*/  IADD3 R7, PT, PT, R7, 0x58c0, RZ ;  /* 0x000058c007077810 */ /* 0x000fe20007ffe0ff */
[----:B------:R0:W4:Y:S02]  /*4960*/  LDG.E.CONSTANT R22, desc[UR6][R8.64] ;  /* 0x0000000608167981 */ /* 0x000124000c1e9900 */
[----:B------:R-:W-:-:S04]  /*4970*/  IMAD.WIDE.U32 R26, R27, 0x4, R12 ;  /* 0x000000041b1a7825 */ /* 0x000fc800078e000c */
[----:B0-----:R-:W-:-:S06]  /*4980*/  IMAD.WIDE.U32 R8, R29, 0x4, R12 ;  /* 0x000000041d087825 */ /* 0x001fcc00078e000c */
[----:B------:R-:W4:Y:S01]  /*4990*/  LDG.E.CONSTANT R9, desc[UR6][R8.64] ;  /* 0x0000000608097981 */ /* 0x000f22000c1e9900 */
[----:B------:R-:W-:-:S05]  /*49a0*/  IMAD.WIDE.U32 R12, R7, 0x4, R12 ;  /* 0x00000004070c7825 */ /* 0x000fca00078e000c */
[----:B------:R0:W4:Y:S04]  /*49b0*/  LDG.E.CONSTANT R7, desc[UR6][R12.64] ;  /* 0x000000060c077981 */ /* 0x000128000c1e9900 */
[----:B------:R1:W4:Y:S04]  /*49c0*/  LDG.E.CONSTANT R8, desc[UR6][R26.64] ;  /* 0x000000061a087981 */ /* 0x000328000c1e9900 */
[----:B0-----:R-:W2:Y:S01]  /*49d0*/  LDS.64 R12, [R20+0x6b8] ;  /* 0x0006b800140c7984 */ /* 0x001ea20000000a00 */
[----:B------:R-:W-:Y:S01]  /*49e0*/  FFMA R28, R21, R11, R25 ;  /* 0x0000000b151c7223 */ /* 0x000fe20000000019 */
[----:B--2---:R-:W-:-:S02]  /*49f0*/  FFMA R21, R19, R12, R10 ;  /* 0x0000000c13157223 */ /* 0x004fc4000000000a */
[----:B------:R-:W0:Y:S01]  /*4a00*/  LDS.64 R10, [R20+0x6c0] ;  /* 0x0006c000140a7984 */ /* 0x000e220000000a00 */
[-C--:B------:R-:W-:Y:S01]  /*4a10*/  FFMA R19, R19, R13.reuse, R28 ;  /* 0x0000000d13137223 */ /* 0x080fe2000000001c */
[C---:B---3--:R-:W-:Y:S02]  /*4a20*/  FFMA R21, R17.reuse, R13, R21 ;  /* 0x0000000d11157223 */ /* 0x048fe40000000015 */
[----:B------:R-:W2:Y:S01]  /*4a30*/  LDS.64 R12, [R20+0x6e0] ;  /* 0x0006e000140c7984 */ /* 0x000ea20000000a00 */
[-C--:B0-----:R-:W-:Y:S01]  /*4a40*/  FFMA R28, R17, R10.reuse, R19 ;  /* 0x0000000a111c7223 */ /* 0x081fe20000000013 */
[----:B-----5:R-:W-:-:S03]  /*4a50*/  FFMA R10, R16, R10, R21 ;  /* 0x0000000a100a7223 */ /* 0x020fc60000000015 */
[----:B------:R-:W-:Y:S02]  /*4a60*/  FFMA R28, R16, R11, R28 ;  /* 0x0000000b101c7223 */ /* 0x000fe4000000001c */
[----:B------:R-:W1:Y:S01]  /*4a70*/  LDS.64 R16, [R20+0x6e8] ;  /* 0x0006e80014107984 */ /* 0x000e620000000a00 */
[----:B--2---:R-:W-:-:S03]  /*4a80*/  FFMA R19, R15, R12, R10 ;  /* 0x0000000c0f137223 */ /* 0x004fc6000000000a */
[----:B------:R-:W0:Y:S01]  /*4a90*/  LDS.64 R10, [R20+0x708] ;  /* 0x00070800140a7984 */ /* 0x000e220000000a00 */
[-C--:B------:R-:W-:Y:S01]  /*4aa0*/  FFMA R15, R15, R13.reuse, R28 ;  /* 0x0000000d0f0f7223 */ /* 0x080fe2000000001c */
[C---:B------:R-:W-:Y:S02]  /*4ab0*/  FFMA R19, R14.reuse, R13, R19 ;  /* 0x0000000d0e137223 */ /* 0x040fe40000000013 */
[----:B------:R-:W2:Y:S01]  /*4ac0*/  LDS.64 R12, [R20+0x710] ;  /* 0x00071000140c7984 */ /* 0x000ea20000000a00 */
[----:B-1----:R-:W-:-:S03]  /*4ad0*/  FFMA R26, R14, R16, R15 ;  /* 0x000000100e1a7223 */ /* 0x002fc6000000000f */
[----:B------:R-:W1:Y:S01]  /*4ae0*/  LDS.64 R14, [R20+0x730] ;  /* 0x00073000140e7984 */ /* 0x000e620000000a00 */
[C---:B----4-:R-:W-:Y:S01]  /*4af0*/  FFMA R19, R18.reuse, R16, R19 ;  /* 0x0000001012137223 */ /* 0x050fe20000000013 */
[----:B------:R-:W-:Y:S02]  /*4b00*/  FFMA R26, R18, R17, R26 ;  /* 0x00000011121a7223 */ /* 0x000fe4000000001a */
[----:B------:R-:W3:Y:S01]  /*4b10*/  LDS.64 R16, [R20+0x738] ;  /* 0x0007380014107984 */ /* 0x000ee20000000a00 */
[----:B0-----:R-:W-:-:S03]  /*4b20*/  FFMA R25, R6, R10, R19 ;  /* 0x0000000a06197223 */ /* 0x001fc60000000013 */
[----:B------:R-:W0:Y:S01]  /*4b30*/  LDS.64 R18, [R20+0x758] ;  /* 0x0007580014127984 */ /* 0x000e220000000a00 */
[----:B------:R-:W-:-:S03]  /*4b40*/  FFMA R27, R6, R11, R26 ;  /* 0x0000000b061b7223 */ /* 0x000fc6000000001a */
[----:B------:R-:W4:Y:S01]  /*4b50*/  LDS.64 R20, [R20+0x760] ;  /* 0x0007600014147984 */ /* 0x000f220000000a00 */
[C---:B------:R-:W-:Y:S01]  /*4b60*/  FFMA R25, R4.reuse, R11, R25 ;  /* 0x0000000b04197223 */ /* 0x040fe20000000019 */
[----:B--2---:R-:W-:-:S04]  /*4b70*/  FFMA R4, R4, R12, R27 ;  /* 0x0000000c04047223 */ /* 0x004fc8000000001b */
[C---:B------:R-:W-:Y:S01]  /*4b80*/  FFMA R4, R24.reuse, R13, R4 ;  /* 0x0000000d18047223 */ /* 0x040fe20000000004 */
[----:B------:R-:W-:Y:S02]  /*4b90*/  HFMA2 R13, -RZ, RZ, 0, 4.17232513427734375e-07 ;  /* 0x00000007ff0d7431 */ /* 0x000fe400000001ff */
[----:B------:R-:W-:-:S03]  /*4ba0*/  FFMA R12, R24, R12, R25 ;  /* 0x0000000c180c7223 */ /* 0x000fc60000000019 */
[----:B------:R-:W-:Y:S02]  /*4bb0*/  IMAD R6, R0, -0x2, R13 ;  /* 0xfffffffe00067824 */ /* 0x000fe400078e020d */
[C---:B-1----:R-:W-:Y:S01]  /*4bc0*/  FFMA R11, R23.reuse, R14, R12 ;  /* 0x0000000e170b7223 */ /* 0x042fe2000000000c */
[----:B------:R-:W-:Y:S02]  /*4bd0*/  FFMA R23, R23, R15, R4 ;  /* 0x0000000f17177223 */ /* 0x000fe40000000004 */
[----:B------:R-:W-:-:S04]  /*4be0*/  VIMNMX R6, PT, PT, R6, 0x2, PT ;  /* 0x0000000206067848 */ /* 0x000fc80003fe0100 */
[----:B------:R-:W-:Y:S01]  /*4bf0*/  ISETP.NE.AND P0, PT, R6, 0x1, PT ;  /* 0x000000010600780c */ /* 0x000fe20003f05270 */
[C---:B------:R-:W-:Y:S01]  /*4c00*/  FFMA R4, R22.reuse, R15, R11 ;  /* 0x0000000f16047223 */ /* 0x040fe2000000000b */
[----:B---3--:R-:W-:-:S03]  /*4c10*/  FFMA R22, R22, R16, R23 ;  /* 0x0000001016167223 */ /* 0x008fc60000000017 */
[C---:B------:R-:W-:Y:S01]  /*4c20*/  FFMA R11, R9.reuse, R16, R4 ;  /* 0x00000010090b7223 */ /* 0x040fe20000000004 */
[----:B------:R-:W-:-:S03]  /*4c30*/  FFMA R22, R9, R17, R22 ;  /* 0x0000001109167223 */ /* 0x000fc60000000016 */
[C---:B0-----:R-:W-:Y:S01]  /*4c40*/  FFMA R18, R8.reuse, R18, R11 ;  /* 0x0000001208127223 */ /* 0x041fe2000000000b */
[----:B------:R-:W-:-:S03]  /*4c50*/  FFMA R9, R8, R19, R22 ;  /* 0x0000001308097223 */ /* 0x000fc60000000016 */
[C---:B------:R-:W-:Y:S01]  /*4c60*/  FFMA R18, R7.reuse, R19, R18 ;  /* 0x0000001307127223 */ /* 0x040fe20000000012 */
[----:B----4-:R-:W-:-:S03]  /*4c70*/  FFMA R4, R7, R20, R9 ;  /* 0x0000001407047223 */ /* 0x010fc60000000009 */
[C---:B------:R-:W-:Y:S01]  /*4c80*/  FFMA R7, R5.reuse, R20, R18 ;  /* 0x0000001405077223 */ /* 0x040fe20000000012 */
[----:B------:R-:W-:Y:S01]  /*4c90*/  FFMA R21, R5, R21, R4 ;  /* 0x0000001505157223 */ /* 0x000fe20000000004 */
[----:B------:R-:W-:Y:S06]  /*4ca0*/  @!P0 BRA `(.L_x_25) ;  /* 0x0000000000288947 */ /* 0x000fec0003800000 */
[----:B------:R-:W-:-:S13]  /*4cb0*/  ISETP.NE.AND P0, PT, R6, 0x2, PT ;  /* 0x000000020600780c */ /* 0x000fda0003f05270 */
[----:B------:R-:W-:Y:S05]  /*4cc0*/  @P0 EXIT ;  /* 0x000000000000094d */ /* 0x000fea0003800000 */
[----:B------:R-:W0:Y:S01]  /*4cd0*/  LDC.64 R4, c[0x0][0x390] ;  /* 0x0000e400ff047b82 */ /* 0x000e220000000a00 */
[----:B------:R-:W-:-:S05]  /*4ce0*/  IMAD R3, R3, 0x7, R2 ;  /* 0x0000000703037824 */ /* 0x000fca00078e0202 */
[----:B------:R-:W-:-:S04]  /*4cf0*/  LEA R3, R3, -R3, 0x3 ;  /* 0x8000000303037211 */ /* 0x000fc800078e18ff */
[----:B------:R-:W-:-:S05]  /*4d00*/  LEA R3, R0, R3, 0x1 ;  /* 0x0000000300037211 */ /* 0x000fca00078e08ff */
[----:B0-----:R-:W-:-:S05]  /*4d10*/  IMAD.WIDE.U32 R2, R3, 0x4, R4 ;  /* 0x0000000403027825 */ /* 0x001fca00078e0004 */
[----:B------:R-:W-:Y:S04]  /*4d20*/  REDG.E.ADD.F32.FTZ.RN.STRONG.GPU desc[UR6][R2.64], R7 ;  /* 0x00000007020079a6 */ /* 0x000fe8000c12f306 */
[----:B------:R-:W-:Y:S01]  /*4d30*/  REDG.E.ADD.F32.FTZ.RN.STRONG.GPU desc[UR6][R2.64+0x4], R21 ;  /* 0x00000415020079a6 */ /* 0x000fe2000c12f306 */
[----:B------:R-:W-:Y:S05]  /*4d40*/  EXIT ;  /* 0x000000000000794d */ /* 0x000fea0003800000 */
.L_x_25:
[----:B------:R-:W0:Y:S01]  /*4d50*/  LDC.64 R4, c[0x0][0x390] ;  /* 0x0000e400ff047b82 */ /* 0x000e220000000a00 */
[----:B------:R-:W-:-:S05]  /*4d60*/  IMAD R2, R3, 0x7, R2 ;  /* 0x0000000703027824 */ /* 0x000fca00078e0202 */
[----:B------:R-:W-:-:S04]  /*4d70*/  LEA R3, R2, -R2, 0x3 ;  /* 0x8000000202037211 */ /* 0x000fc800078e18ff */
[----:B------:R-:W-:-:S05]  /*4d80*/  LEA R3, R0, R3, 0x1 ;  /* 0x0000000300037211 */ /* 0x000fca00078e08ff */
[----:B0-----:R-:W-:-:S05]  /*4d90*/  IMAD.WIDE.U32 R4, R3, 0x4, R4 ;  /* 0x0000000403047825 */ /* 0x001fca00078e0004 */
[----:B------:R-:W-:Y:S01]  /*4da0*/  REDG.E.ADD.F32.FTZ.RN.STRONG.GPU desc[UR6][R4.64], R7 ;  /* 0x00000007040079a6 */ /* 0x000fe2000c12f306 */
[----:B------:R-:W-:Y:S05]  /*4db0*/  EXIT ;  /* 0x000000000000794d */ /* 0x000fea0003800000 */
.L_x_26:
[----:B------:R-:W-:-:S00]  /*4dc0*/  BRA `(.L_x_26) ;  /* 0xfffffffc00fc7947 */ /* 0x000fc0000383ffff */
[----:B------:R-:W-:-:S00]  /*4dd0*/  NOP ;  /* 0x0000000000007918 */ /* 0x000fc00000000000 */
        /* <DEDUP_REMOVED lines=10> */
.L_x_53:


//--------------------- .text.default_function_kernel0 --------------------------
	.section	.text.default_function_kernel0,"ax",@progbits
	.align	128
        .global         default_function_kernel0
        .type           default_function_kernel0,@function
        .size           default_function_kernel0,(.L_x_54 - default_function_kernel0)
        .other          default_function_kernel0,@"STO_CUDA_ENTRY STV_DEFAULT"
default_function_kernel0:
.text.default_function_kernel0:
[----:B------:R-:W-:Y:S01]  /*0000*/  LDC R1, c[0x0][0x37c] ;  /* 0x0000df00ff017b82 */ /* 0x000fe20000000800 */
[----:B------:R-:W0:Y:S01]  /*0010*/  S2R R0, SR_TID.X ;  /* 0x0000000000007919 */ /* 0x000e220000002100 */
[----:B------:R-:W-:Y:S01]  /*0020*/  MOV R39, 0x400 ;  /* 0x0000040000277802 */ /* 0x000fe20000000f00 */
[----:B------:R-:W1:Y:S01]  /*0030*/  LDCU.64 UR4, c[0x0][0x358] ;  /* 0x00006b00ff0477ac */ /* 0x000e620008000a00 */
[----:B------:R-:W2:Y:S02]  /*0040*/  S2R R3, SR_TID.Y ;  /* 0x0000000000037919 */ /* 0x000ea40000002200 */
[----:B------:R-:W-:Y:S01]  /*0050*/  IADD3 R19, PT, PT, R39, 0x17a0, RZ ;  /* 0x000017a027137810 */ /* 0x000fe20007ffe0ff */
[----:B------:R-:W3:Y:S01]  /*0060*/  LDCU.64 UR8, c[0x0][0x380] ;  /* 0x00007000ff0877ac */ /* 0x000ee20008000a00 */
[----:B------:R-:W4:Y:S01]  /*0070*/  S2R R2, SR_TID.Z ;  /* 0x0000000000027919 */ /* 0x000f220000002300 */
[----:B------:R-:W0:Y:S01]  /*0080*/  LDCU.64 UR6, c[0x0][0x388] ;  /* 0x00007100ff0677ac */ /* 0x000e220008000a00 */
[----:B------:R-:W5:Y:S01]  /*0090*/  S2R R6, SR_CgaCtaId ;  /* 0x0000000000067919 */ /* 0x000f620000008800 */
[----:B0-----:R-:W-:-:S02]  /*00a0*/  IMAD.SHL.U32 R4, R0, 0x2, RZ ;  /* 0x0000000200047824 */ /* 0x001fc400078e00ff */
[----:B------:R-:W-:Y:S02]  /*00b0*/  IMAD.SHL.U32 R10, R0, 0x2, RZ ;  /* 0x00000002000a7824 */ /* 0x000fe400078e00ff */
[C---:B--2---:R-:W-:Y:S02]  /*00c0*/  IMAD R21, R3.reuse, 0xb, R4 ;  /* 0x0000000b03157824 */ /* 0x044fe400078e0204 */
[----:B------:R-:W-:Y:S02]  /*00d0*/  IMAD R9, R3, 0xb, R10 ;  /* 0x0000000b03097824 */ /* 0x000fe400078e020a */
[----:B----4-:R-:W-:Y:S01]  /*00e0*/  IMAD R5, R2, 0x18, RZ ;  /* 0x0000001802057824 */ /* 0x010fe200078e02ff */
[----:B------:R-:W-:Y:S01]  /*00f0*/  LOP3.LUT R7, R21, 0xffff, RZ, 0xc0, !PT ;  /* 0x0000ffff15077812 */ /* 0x000fe200078ec0ff */
[----:B------:R-:W-:Y:S01]  /*0100*/  VIADD R10, R9, 0x1 ;  /* 0x00000001090a7836 */ /* 0x000fe20000000000 */
[----:B------:R-:W-:Y:S02]  /*0110*/  IADD3 R4, PT, PT, R21, 0x1, RZ ;  /* 0x0000000115047810 */ /* 0x000fe40007ffe0ff */
[----:B-----5:R-:W-:Y:S01]  /*0120*/  LEA R39, R6, R39, 0x18 ;  /* 0x0000002706277211 */ /* 0x020fe200078ec0ff */
[----:B------:R-:W-:Y:S01]  /*0130*/  IMAD R8, R7, 0x5556, RZ ;  /* 0x0000555607087824 */ /* 0x000fe200078e02ff */
[----:B------:R-:W-:-:S02]  /*0140*/  LOP3.LUT R7, R4, 0xffff, RZ, 0xc0, !PT ;  /* 0x0000ffff04077812 */ /* 0x000fc400078ec0ff */
[----:B------:R-:W-:Y:S02]  /*0150*/  LOP3.LUT R10, R10, 0xffff, RZ, 0xc0, !PT ;  /* 0x0000ffff0a0a7812 */ /* 0x000fe400078ec0ff */
[-C--:B------:R-:W-:Y:S01]  /*0160*/  LEA.HI R4, R8, R5.reuse, RZ, 0x10 ;  /* 0x0000000508047211 */ /* 0x080fe200078f80ff */
[----:B------:R-:W-:Y:S01]  /*0170*/  IMAD R8, R7, 0x5556, RZ ;  /* 0x0000555607087824 */ /* 0x000fe200078e02ff */
[----:B------:R-:W-:Y:S01]  /*0180*/  LOP3.LUT R7, R9, 0xffff, RZ, 0xc0, !PT ;  /* 0x0000ffff09077812 */ /* 0x000fe200078ec0ff */
[----:B------:R-:W-:Y:S01]  /*0190*/  IMAD R9, R2, 0x48, R9 ;  /* 0x0000004802097824 */ /* 0x000fe200078e0209 */
[----:B------:R-:W-:Y:S01]  /*01a0*/  ISETP.GT.U32.AND P0, PT, R4, 0x5f, PT ;  /* 0x0000005f0400780c */ /* 0x000fe20003f04070 */
[----:B------:R-:W-:Y:S01]  /*01b0*/  IMAD.SHL.U32 R4, R0, 0x8, RZ ;  /* 0x0000000800047824 */ /* 0x000fe200078e00ff */
[----:B------:R-:W-:Y:S01]  /*01c0*/  LEA.HI R5, R8, R5, RZ, 0x10 ;  /* 0x0000000508057211 */ /* 0x000fe200078f80ff */
[----:B------:R-:W-:Y:S01]  /*01d0*/  IMAD R7, R7, 0xe39, RZ ;  /* 0x00000e3907077824 */ /* 0x000fe200078e02ff */
[----:B------:R-:W-:Y:S01]  /*01e0*/  LEA R19, R6, R19, 0x18 ;  /* 0x0000001306137211 */ /* 0x000fe200078ec0ff */
[----:B------:R-:W-:Y:S01]  /*01f0*/  IMAD R15, R3, 0x36, R4 ;  /* 0x00000036030f7824 */ /* 0x000fe200078e0204 */
[----:B------:R-:W-:Y:S01]  /*0200*/  ISETP.GT.U32.AND P1, PT, R5, 0x5f, PT ;  /* 0x0000005f0500780c */ /* 0x000fe20003f24070 */
[----:B------:R-:W-:Y:S01]  /*0210*/  IMAD R5, R10, 0xe39, RZ ;  /* 0x00000e390a057824 */ /* 0x000fe200078e02ff */
[-C--:B------:R-:W-:Y:S01]  /*0220*/  LEA.HI R7, R7, R2.reuse, RZ, 0xe ;  /* 0x0000000207077211 */ /* 0x080fe200078f70ff */
[C---:B------:R-:W-:Y:S01]  /*0230*/  VIADD R13, R15.reuse, 0x6 ;  /* 0x000000060f0d7836 */ /* 0x040fe20000000000 */
[C---:B------:R-:W-:Y:S01]  /*0240*/  LOP3.LUT R4, R15.reuse, 0xffff, RZ, 0xc0, !PT ;  /* 0x0000ffff0f047812 */ /* 0x040fe200078ec0ff */
[----:B------:R-:W-:Y:S01]  /*0250*/  VIADD R11, R15, 0x7 ;  /* 0x000000070f0b7836 */ /* 0x000fe20000000000 */
[----:B------:R-:W-:Y:S01]  /*0260*/  LEA.HI R8, R5, R2, RZ, 0xe ;  /* 0x0000000205087211 */ /* 0x000fe200078f70ff */
[----:B------:R-:W-:Y:S01]  /*0270*/  VIADD R23, R15, 0x2 ;  /* 0x000000020f177836 */ /* 0x000fe20000000000 */
[----:B------:R-:W-:Y:S01]  /*0280*/  ISETP.GT.U32.OR P0, PT, R7, 0x3, P0 ;  /* 0x000000030700780c */ /* 0x000fe20000704470 */
[----:B------:R-:W-:Y:S01]  /*0290*/  IMAD R5, R4, 0x411, RZ ;  /* 0x0000041104057824 */ /* 0x000fe200078e02ff */
[----:B------:R-:W-:Y:S01]  /*02a0*/  ISETP.GT.U32.OR P1, PT, R8, 0x3, P1 ;  /* 0x000000030800780c */ /* 0x000fe20000f24470 */
[----:B------:R-:W-:Y:S01]  /*02b0*/  IMAD R12, R4, 0x2493, RZ ;  /* 0x00002493040c7824 */ /* 0x000fe200078e02ff */
[----:B------:R-:W-:-:S02]  /*02c0*/  ISETP.GT.U32.OR P3, PT, R9, 0x11f, P0 ;  /* 0x0000011f0900780c */ /* 0x000fc40000764470 */
[----:B------:R-:W-:Y:S02]  /*02d0*/  SHF.R.U32.HI R4, RZ, 0x10, R5 ;  /* 0x00000010ff047819 */ /* 0x000fe40000011605 */
[----:B------:R-:W-:Y:S02]  /*02e0*/  SHF.R.U32.HI R12, RZ, 0x10, R12 ;  /* 0x00000010ff0c7819 */ /* 0x000fe4000001160c */
[----:B------:R-:W-:Y:S02]  /*02f0*/  LOP3.LUT R5, R13, 0xffff, RZ, 0xc0, !PT ;  /* 0x0000ffff0d057812 */ /* 0x000fe400078ec0ff */
[----:B------:R-:W-:Y:S01]  /*0300*/  IADD3 R6, PT, PT, RZ, -R4, RZ ;  /* 0x80000004ff067210 */ /* 0x000fe20007ffe0ff */
[----:B------:R-:W-:Y:S01]  /*0310*/  IMAD.MOV R8, RZ, RZ, -R12 ;  /* 0x000000ffff087224 */ /* 0x000fe200078e0a0c */
[----:B------:R-:W-:Y:S01]  /*0320*/  ISETP.GT.U32.OR P0, PT, R9, 0x11e, P1 ;  /* 0x0000011e0900780c */ /* 0x000fe20000f04470 */
[C---:B------:R-:W-:Y:S01]  /*0330*/  IMAD R7, R5.reuse, 0x411, RZ ;  /* 0x0000041105077824 */ /* 0x040fe200078e02ff */
[----:B------:R-:W-:Y:S01]  /*0340*/  PRMT R6, R6, 0x7710, RZ ;  /* 0x0000771006067816 */ /* 0x000fe200000000ff */
[----:B------:R-:W-:Y:S01]  /*0350*/  IMAD R9, R5, 0x2493, RZ ;  /* 0x0000249305097824 */ /* 0x000fe200078e02ff */
[----:B------:R-:W-:-:S02]  /*0360*/  PRMT R8, R8, 0x7710, RZ ;  /* 0x0000771008087816 */ /* 0x000fc400000000ff */
[----:B------:R-:W-:Y:S01]  /*0370*/  SHF.R.U32.HI R7, RZ, 0x10, R7 ;  /* 0x00000010ff077819 */ /* 0x000fe20000011607 */
[C---:B------:R-:W-:Y:S01]  /*0380*/  IMAD.IADD R5, R15.reuse, 0x1, R6 ;  /* 0x000000010f057824 */ /* 0x040fe200078e0206 */
[----:B------:R-:W-:Y:S02]  /*0390*/  IADD3 R6, PT, PT, R15, R8, RZ ;  /* 0x000000080f067210 */ /* 0x000fe40007ffe0ff */
[----:B------:R-:W-:Y:S02]  /*03a0*/  LOP3.LUT R10, R11, 0xffff, RZ, 0xc0, !PT ;  /* 0x0000ffff0b0a7812 */ /* 0x000fe400078ec0ff */
[----:B------:R-:W-:Y:S02]  /*03b0*/  SHF.R.U32.HI R8, RZ, 0x10, R9 ;  /* 0x00000010ff087819 */ /* 0x000fe40000011609 */
[----:B------:R-:W-:Y:S01]  /*03c0*/  LOP3.LUT R5, R5, 0xffff, RZ, 0xc0, !PT ;  /* 0x0000ffff05057812 */ /* 0x000fe200078ec0ff */
[----:B------:R-:W-:Y:S01]  /*03d0*/  IMAD R10, R10, 0x411, RZ ;  /* 0x000004110a0a7824 */ /* 0x000fe200078e02ff */
[----:B------:R-:W-:Y:S01]  /*03e0*/  LOP3.LUT R9, R6, 0xffff, RZ, 0xc0, !PT ;  /* 0x0000ffff06097812 */ /* 0x000fe200078ec0ff */
[----:B------:R-:W-:Y:S01]  /*03f0*/  IMAD.MOV R6, RZ, RZ, -R7 ;  /* 0x000000ffff067224 */ /* 0x000fe200078e0a07 */
[----:B------:R-:W-:Y:S01]  /*0400*/  LEA.HI R4, R5, R4, RZ, 0x1f ;  /* 0x0000000405047211 */ /* 0x000fe200078ff8ff */
[----:B------:R-:W-:Y:S01]  /*0410*/  IMAD.MOV R5, RZ, RZ, -R8 ;  /* 0x000000ffff057224 */ /* 0x000fe200078e0a08 */
[----:B------:R-:W-:-:S02]  /*0420*/  LEA.HI R12, R9, R12, RZ, 0x1f ;  /* 0x0000000c090c7211 */ /* 0x000fc400078ff8ff */
[----:B------:R-:W-:Y:S02]  /*0430*/  PRMT R6, R6, 0x7710, RZ ;  /* 0x0000771006067816 */ /* 0x000fe400000000ff */
[----:B------:R-:W-:Y:S02]  /*0440*/  SHF.R.U32.HI R9, RZ, 0x10, R10 ;  /* 0x00000010ff097819 */ /* 0x000fe4000001160a */
[----:B------:R-:W-:Y:S01]  /*0450*/  PRMT R10, R5, 0x7710, RZ ;  /* 0x00007710050a7816 */ /* 0x000fe200000000ff */
[----:B------:R-:W-:Y:S01]  /*0460*/  IMAD.IADD R5, R13, 0x1, R6 ;  /* 0x000000010d057824 */ /* 0x000fe200078e0206 */
[----:B------:R-:W-:Y:S01]  /*0470*/  IADD3 R26, PT, PT, R15, 0x1, RZ ;  /* 0x000000010f1a7810 */ /* 0x000fe20007ffe0ff */
[----:B------:R-:W-:Y:S01]  /*0480*/  IMAD.MOV R16, RZ, RZ, -R9 ;  /* 0x000000ffff107224 */ /* 0x000fe200078e0a09 */
[----:B------:R-:W-:Y:S02]  /*0490*/  IADD3 R6, PT, PT, R13, R10, RZ ;  /* 0x0000000a0d067210 */ /* 0x000fe40007ffe0ff */
[----:B------:R-:W-:-:S02]  /*04a0*/  LOP3.LUT R14, R5, 0xffff, RZ, 0xc0, !PT ;  /* 0x0000ffff050e7812 */ /* 0x000fc400078ec0ff */
[----:B------:R-:W-:Y:S02]  /*04b0*/  PRMT R16, R16, 0x7710, RZ ;  /* 0x0000771010107816 */ /* 0x000fe400000000ff */
[----:B------:R-:W-:Y:S02]  /*04c0*/  LOP3.LUT R10, R26, 0xffff, RZ, 0xc0, !PT ;  /* 0x0000ffff1a0a7812 */ /* 0x000fe400078ec0ff */
[----:B------:R-:W-:Y:S01]  /*04d0*/  LEA.HI R5, R14, R7, RZ, 0x1f ;  /* 0x000000070e057211 */ /* 0x000fe200078ff8ff */
[----:B------:R-:W-:Y:S01]  /*04e0*/  IMAD.IADD R7, R11, 0x1, R16 ;  /* 0x000000010b077824 */ /* 0x000fe200078e0210 */
[----:B------:R-:W-:Y:S01]  /*04f0*/  LOP3.LUT R17, R6, 0xffff, RZ, 0xc0, !PT ;  /* 0x0000ffff06117812 */ /* 0x000fe200078ec0ff */
[C---:B------:R-:W-:Y:S01]  /*0500*/  IMAD R16, R10.reuse, 0x411, RZ ;  /* 0x000004110a107824 */ /* 0x040fe200078e02ff */
[----:B------:R-:W-:Y:S02]  /*0510*/  LOP3.LUT R14, R23, 0xffff, RZ, 0xc0, !PT ;  /* 0x0000ffff170e7812 */ /* 0x000fe400078ec0ff */
[----:B------:R-:W-:Y:S01]  /*0520*/  LEA.HI R6, R17, R8, RZ, 0x1f ;  /* 0x0000000811067211 */ /* 0x000fe200078ff8ff */
[----:B------:R-:W-:Y:S01]  /*0530*/  IMAD R17, R10, 0x2493, RZ ;  /* 0x000024930a117824 */ /* 0x000fe200078e02ff */
[----:B------:R-:W-:Y:S01]  /*0540*/  LOP3.LUT R18, R7, 0xffff, RZ, 0xc0, !PT ;  /* 0x0000ffff07127812 */ /* 0x000fe200078ec0ff */
[C---:B------:R-:W-:Y:S01]  /*0550*/  IMAD R32, R14.reuse, 0x411, RZ ;  /* 0x000004110e207824 */ /* 0x040fe200078e02ff */
[----:B------:R-:W-:Y:S01]  /*0560*/  SHF.R.U32.HI R16, RZ, 0x10, R16 ;  /* 0x00000010ff107819 */ /* 0x000fe20000011610 */
[----:B------:R-:W-:Y:S01]  /*0570*/  IMAD R33, R14, 0x2493, RZ ;  /* 0x000024930e217824 */ /* 0x000fe200078e02ff */
[----:B------:R-:W-:-:S02]  /*0580*/  SHF.R.U32.HI R17, RZ, 0x10, R17 ;  /* 0x00000010ff117819 */ /* 0x000fc40000011611 */
[----:B------:R-:W-:Y:S02]  /*0590*/  SHF.R.U32.HI R32, RZ, 0x10, R32 ;  /* 0x00000010ff207819 */ /* 0x000fe40000011620 */
[----:B------:R-:W-:Y:S01]  /*05a0*/  LEA.HI R7, R18, R9, RZ, 0x1f ;  /* 0x0000000912077211 */ /* 0x000fe200078ff8ff */
[----:B------:R-:W-:Y:S01]  /*05b0*/  IMAD.MOV R9, RZ, RZ, -R16 ;  /* 0x000000ffff097224 */ /* 0x000fe200078e0a10 */
[----:B------:R-:W-:Y:S01]  /*05c0*/  IADD3 R14, PT, PT, RZ, -R32, RZ ;  /* 0x80000020ff0e7210 */ /* 0x000fe20007ffe0ff */
[----:B------:R-:W-:Y:S01]  /*05d0*/  IMAD.MOV R25, RZ, RZ, -R17 ;  /* 0x000000ffff197224 */ /* 0x000fe200078e0a11 */
[----:B------:R-:W-:Y:S02]  /*05e0*/  SHF.R.U32.HI R33, RZ, 0x10, R33 ;  /* 0x00000010ff217819 */ /* 0x000fe40000011621 */
[----:B------:R-:W-:Y:S02]  /*05f0*/  PRMT R9, R9, 0x7710, RZ ;  /* 0x0000771009097816 */ /* 0x000fe400000000ff */
[----:B------:R-:W-:Y:S01]  /*0600*/  PRMT R14, R14, 0x7710, RZ ;  /* 0x000077100e0e7816 */ /* 0x000fe200000000ff */
[----:B------:R-:W-:Y:S01]  /*0610*/  IMAD.MOV R22, RZ, RZ, -R33 ;  /* 0x000000ffff167224 */ /* 0x000fe200078e0a21 */
[----:B------:R-:W-:Y:S01]  /*0620*/  PRMT R25, R25, 0x7710, RZ ;  /* 0x0000771019197816 */ /* 0x000fe200000000ff */
[----:B------:R-:W-:Y:S01]  /*0630*/  IMAD.IADD R9, R26, 0x1, R9 ;  /* 0x000000011a097824 */ /* 0x000fe200078e0209 */
[----:B------:R-:W-:-:S02]  /*0640*/  IADD3 R8, PT, PT, R15, 0x3, RZ ;  /* 0x000000030f087810 */ /* 0x000fc40007ffe0ff */
[----:B------:R-:W-:Y:S01]  /*0650*/  IADD3 R14, PT, PT, R23, R14, RZ ;  /* 0x0000000e170e7210 */ /* 0x000fe20007ffe0ff */
[----:B------:R-:W-:Y:S01]  /*0660*/  IMAD.IADD R10, R26, 0x1, R25 ;  /* 0x000000011a0a7824 */ /* 0x000fe200078e0219 */
[----:B------:R-:W-:Y:S02]  /*0670*/  LOP3.LUT R18, R8, 0xffff, RZ, 0xc0, !PT ;  /* 0x0000ffff08127812 */ /* 0x000fe400078ec0ff */
[----:B------:R-:W-:Y:S02]  /*0680*/  LOP3.LUT R25, R14, 0xffff, RZ, 0xc0, !PT ;  /* 0x0000ffff0e197812 */ /* 0x000fe400078ec0ff */
[----:B------:R-:W-:Y:S01]  /*0690*/  LOP3.LUT R9, R9, 0xffff, RZ, 0xc0, !PT ;  /* 0x0000ffff09097812 */ /* 0x000fe200078ec0ff */
[----:B------:R-:W-:Y:S01]  /*06a0*/  IMAD R20, R18, 0x411, RZ ;  /* 0x0000041112147824 */ /* 0x000fe200078e02ff */
[----:B------:R-:W-:Y:S01]  /*06b0*/  PRMT R14, R22, 0x7710, RZ ;  /* 0x00007710160e7816 */ /* 0x000fe200000000ff */
[----:B------:R-:W-:Y:S01]  /*06c0*/  IMAD R22, R18, 0x2493, RZ ;  /* 0x0000249312167824 */ /* 0x000fe200078e02ff */
[----:B------:R-:W-:-:S02]  /*06d0*/  LEA.HI R16, R9, R16, RZ, 0x1f ;  /* 0x0000001009107211 */ /* 0x000fc400078ff8ff */
[----:B------:R-:W-:Y:S01]  /*06e0*/  LOP3.LUT R10, R10, 0xffff, RZ, 0xc0, !PT ;  /* 0x0000ffff0a0a7812 */ /* 0x000fe200078ec0ff */
[----:B------:R-:W-:Y:S01]  /*06f0*/  IMAD.IADD R9, R23, 0x1, R14 ;  /* 0x0000000117097824 */ /* 0x000fe200078e020e */
[----:B------:R-:W-:Y:S02]  /*0700*/  SHF.R.U32.HI R20, RZ, 0x10, R20 ;  /* 0x00000010ff147819 */ /* 0x000fe40000011614 */
[----:B------:R-:W-:Y:S02]  /*0710*/  LEA.HI R17, R10, R17, RZ, 0x1f ;  /* 0x000000110a117211 */ /* 0x000fe400078ff8ff */
[----:B------:R-:W-:Y:S02]  /*0720*/  IADD3 R10, PT, PT, R15, 0x4, RZ ;  /* 0x000000040f0a7810 */ /* 0x000fe40007ffe0ff */
[----:B------:R-:W-:Y:S01]  /*0730*/  LOP3.LUT R14, R9, 0xffff, RZ, 0xc0, !PT ;  /* 0x0000ffff090e7812 */ /* 0x000fe200078ec0ff */
[----:B------:R-:W-:Y:S01]  /*0740*/  VIADD R9, R15, 0x5 ;  /* 0x000000050f097836 */ /* 0x000fe20000000000 */
[----:B------:R-:W-:Y:S01]  /*0750*/  LEA.HI R32, R25, R32, RZ, 0x1f ;  /* 0x0000002019207211 */ /* 0x000fe200078ff8ff */
[----:B------:R-:W-:Y:S01]  /*0760*/  IMAD.MOV R25, RZ, RZ, -R20 ;  /* 0x000000ffff197224 */ /* 0x000fe200078e0a14 */
[----:B------:R-:W-:-:S02]  /*0770*/  SHF.R.U32.HI R22, RZ, 0x10, R22 ;  /* 0x00000010ff167819 */ /* 0x000fc40000011616 */
[----:B------:R-:W-:Y:S02]  /*0780*/  LOP3.LUT R18, R10, 0xffff, RZ, 0xc0, !PT ;  /* 0x0000ffff0a127812 */ /* 0x000fe400078ec0ff */
[----:B------:R-:W-:Y:S01]  /*0790*/  LOP3.LUT R24, R9, 0xffff, RZ, 0xc0, !PT ;  /* 0x0000ffff09187812 */ /* 0x000fe200078ec0ff */
[----:B------:R-:W-:Y:S01]  /*07a0*/  IMAD.MOV R27, RZ, RZ, -R22 ;  /* 0x000000ffff1b7224 */ /* 0x000fe200078e0a16 */
[----:B------:R-:W-:Y:S01]  /*07b0*/  PRMT R25, R25, 0x7710, RZ ;  /* 0x0000771019197816 */ /* 0x000fe200000000ff */
[----:B------:R-:W-:Y:S01]  /*07c0*/  IMAD R28, R18, 0x411, RZ ;  /* 0x00000411121c7824 */ /* 0x000fe200078e02ff */
[----:B------:R-:W-:Y:S01]  /*07d0*/  LEA.HI R33, R14, R33, RZ, 0x1f ;  /* 0x000000210e217211 */ /* 0x000fe200078ff8ff */
[----:B------:R-:W-:Y:S01]  /*07e0*/  IMAD R29, R18, 0x2493, RZ ;  /* 0x00002493121d7824 */ /* 0x000fe200078e02ff */
[----:B------:R-:W-:Y:S01]  /*07f0*/  IADD3 R14, PT, PT, R8, R25, RZ ;  /* 0x00000019080e7210 */ /* 0x000fe20007ffe0ff */
[C---:B------:R-:W-:Y:S01]  /*0800*/  IMAD R30, R24.reuse, 0x411, RZ ;  /* 0x00000411181e7824 */ /* 0x040fe200078e02ff */
[----:B------:R-:W-:Y:S01]  /*0810*/  PRMT R27, R27, 0x7710, RZ ;  /* 0x000077101b1b7816 */ /* 0x000fe200000000ff */
[----:B------:R-:W-:Y:S01]  /*0820*/  IMAD R24, R24, 0x2493, RZ ;  /* 0x0000249318187824 */ /* 0x000fe200078e02ff */
[----:B------:R-:W-:-:S02]  /*0830*/  SHF.R.U32.HI R28, RZ, 0x10, R28 ;  /* 0x00000010ff1c7819 */ /* 0x000fc4000001161c */
[----:B------:R-:W-:Y:S02]  /*0840*/  SHF.R.U32.HI R29, RZ, 0x10, R29 ;  /* 0x00000010ff1d7819 */ /* 0x000fe4000001161d */
[----:B------:R-:W-:Y:S01]  /*0850*/  LOP3.LUT R25, R14, 0xffff, RZ, 0xc0, !PT ;  /* 0x0000ffff0e197812 */ /* 0x000fe200078ec0ff */
[----:B------:R-:W-:Y:S01]  /*0860*/  IMAD.IADD R14, R8, 0x1, R27 ;  /* 0x00000001080e7824 */ /* 0x000fe200078e021b */
[----:B------:R-:W-:Y:S01]  /*0870*/  SHF.R.U32.HI R30, RZ, 0x10, R30 ;  /* 0x00000010ff1e7819 */ /* 0x000fe2000001161e */
[----:B------:R-:W-:Y:S01]  /*0880*/  IMAD.MOV R31, RZ, RZ, -R29 ;  /* 0x000000ffff1f7224 */ /* 0x000fe200078e0a1d */
[----:B------:R-:W-:Y:S02]  /*0890*/  IADD3 R27, PT, PT, RZ, -R28, RZ ;  /* 0x8000001cff1b7210 */ /* 0x000fe40007ffe0ff */
[----:B------:R-:W-:Y:S01]  /*08a0*/  LEA.HI R20, R25, R20, RZ, 0x1f ;  /* 0x0000001419147211 */ /* 0x000fe200078ff8ff */
[----:B------:R-:W-:Y:S01]  /*08b0*/  IMAD.MOV R34, RZ, RZ, -R30 ;  /* 0x000000ffff227224 */ /* 0x000fe200078e0a1e */
[----:B------:R-:W-:-:S02]  /*08c0*/  PRMT R27, R27, 0x7710, RZ ;  /* 0x000077101b1b7816 */ /* 0x000fc400000000ff */
[----:B------:R-:W-:Y:S02]  /*08d0*/  PRMT R31, R31, 0x7710, RZ ;  /* 0x000077101f1f7816 */ /* 0x000fe400000000ff */
[----:B------:R-:W-:Y:S02]  /*08e0*/  LOP3.LUT R25, R14, 0xffff, RZ, 0xc0, !PT ;  /* 0x0000ffff0e197812 */ /* 0x000fe400078ec0ff */
[C---:B------:R-:W-:Y:S01]  /*08f0*/  IADD3 R14, PT, PT, R10.reuse, R27, RZ ;  /* 0x0000001b0a0e7210 */ /* 0x040fe20007ffe0ff */
[----:B------:R-:W-:Y:S01]  /*0900*/  IMAD.IADD R18, R10, 0x1, R31 ;  /* 0x000000010a127824 */ /* 0x000fe200078e021f */
[----:B------:R-:W-:Y:S02]  /*0910*/  PRMT R34, R34, 0x7710, RZ ;  /* 0x0000771022227816 */ /* 0x000fe400000000ff */
[----:B------:R-:W-:Y:S02]  /*0920*/  LEA.HI R22, R25, R22, RZ, 0x1f ;  /* 0x0000001619167211 */ /* 0x000fe400078ff8ff */
[----:B------:R-:W-:Y:S01]  /*0930*/  LOP3.LUT R25, R14, 0xffff, RZ, 0xc0, !PT ;  /* 0x0000ffff0e197812 */ /* 0x000fe200078ec0ff */
[----:B------:R-:W-:Y:S01]  /*0940*/  IMAD.IADD R14, R9, 0x1, R34 ;  /* 0x00000001090e7824 */ /* 0x000fe200078e0222 */
[----:B------:R-:W-:-:S02]  /*0950*/  LOP3.LUT R12, R12, 0xffff, RZ, 0xc0, !PT ;  /* 0x0000ffff0c0c7812 */ /* 0x000fc400078ec0ff */
[----:B------:R-:W-:Y:S02]  /*0960*/  LOP3.LUT R18, R18, 0xffff, RZ, 0xc0, !PT ;  /* 0x0000ffff12127812 */ /* 0x000fe400078ec0ff */
[----:B------:R-:W-:Y:S02]  /*0970*/  LEA.HI R28, R25, R28, RZ, 0x1f ;  /* 0x0000001c191c7211 */ /* 0x000fe400078ff8ff */
[----:B------:R-:W-:Y:S02]  /*0980*/  SHF.R.U32.HI R34, RZ, 0x10, R24 ;  /* 0x00000010ff227819 */ /* 0x000fe40000011618 */
[----:B------:R-:W-:Y:S02]  /*0990*/  LOP3.LUT R25, R14, 0xffff, RZ, 0xc0, !PT ;  /* 0x0000ffff0e197812 */ /* 0x000fe400078ec0ff */
[----:B------:R-:W-:Y:S02]  /*09a0*/  SHF.R.U32.HI R12, RZ, 0x2, R12 ;  /* 0x00000002ff0c7819 */ /* 0x000fe4000001160c */
[----:B------:R-:W-:-:S02]  /*09b0*/  LEA.HI R29, R18, R29, RZ, 0x1f ;  /* 0x0000001d121d7211 */ /* 0x000fc400078ff8ff */
[----:B------:R-:W-:Y:S02]  /*09c0*/  IADD3 R18, PT, PT, RZ, -R34, RZ ;  /* 0x80000022ff127210 */ /* 0x000fe40007ffe0ff */
[----:B------:R-:W-:Y:S02]  /*09d0*/  LEA.HI R30, R25, R30, RZ, 0x1f ;  /* 0x0000001e191e7211 */ /* 0x000fe400078ff8ff */
[----:B------:R-:W-:Y:S02]  /*09e0*/  LOP3.LUT R6, R6, 0xffff, RZ, 0xc0, !PT ;  /* 0x0000ffff06067812 */ /* 0x000fe400078ec0ff */
[----:B------:R-:W-:Y:S02]  /*09f0*/  LOP3.LUT R25, R12, 0xffff, RZ, 0xc0, !PT ;  /* 0x0000ffff0c197812 */ /* 0x000fe400078ec0ff */
[----:B------:R-:W-:Y:S02]  /*0a00*/  LOP3.LUT R5, R5, 0xffff, RZ, 0xc0, !PT ;  /* 0x0000ffff05057812 */ /* 0x000fe400078ec0ff */
[----:B------:R-:W-:Y:S01]  /*0a10*/  PRMT R18, R18, 0x7710, RZ ;  /* 0x0000771012127816 */ /* 0x000fe200000000ff */
[----:B------:R-:W-:Y:S01]  /*0a20*/  IMAD R25, R2, 0x36, R25 ;  /* 0x0000003602197824 */ /* 0x000fe200078e0219 */
[----:B------:R-:W-:-:S02]  /*0a30*/  LOP3.LUT R7, R7, 0xffff, RZ, 0xc0, !PT ;  /* 0x0000ffff07077812 */ /* 0x000fc400078ec0ff */
[----:B------:R-:W-:Y:S02]  /*0a40*/  SHF.R.U32.HI R35, RZ, 0x2, R6 ;  /* 0x00000002ff237819 */ /* 0x000fe40000011606 */
[----:B------:R-:W-:Y:S01]  /*0a50*/  SHF.R.U32.HI R6, RZ, 0x5, R5 ;  /* 0x00000005ff067819 */ /* 0x000fe20000011605 */
[----:B------:R-:W-:Y:S01]  /*0a60*/  IMAD.IADD R5, R9, 0x1, R18 ;  /* 0x0000000109057824 */ /* 0x000fe200078e0212 */
[----:B------:R-:W-:Y:S02]  /*0a70*/  SHF.R.U32.HI R14, RZ, 0x5, R7 ;  /* 0x00000005ff0e7819 */ /* 0x000fe40000011607 */
[----:B------:R-:W-:Y:S02]  /*0a80*/  LOP3.LUT R7, R35, 0xffff, RZ, 0xc0, !PT ;  /* 0x0000ffff23077812 */ /* 0x000fe400078ec0ff */
[----:B------:R-:W-:Y:S02]  /*0a90*/  ISETP.GT.U32.AND P2, PT, R25, 0xd6, PT ;  /* 0x000000d61900780c */ /* 0x000fe40003f44070 */
[----:B------:R-:W-:Y:S01]  /*0aa0*/  LOP3.LUT R25, R14, 0xffff, RZ, 0xc0, !PT ;  /* 0x0000ffff0e197812 */ /* 0x000fe200078ec0ff */
[----:B------:R-:W-:Y:S01]  /*0ab0*/  IMAD R7, R2, 0x36, R7 ;  /* 0x0000003602077824 */ /* 0x000fe200078e0207 */
[----:B------:R-:W-:-:S02]  /*0ac0*/  LOP3.LUT R5, R5, 0xffff, RZ, 0xc0, !PT ;  /* 0x0000ffff05057812 */ /* 0x000fc400078ec0ff */
[----:B------:R-:W-:Y:S01]  /*0ad0*/  PRMT R14, R14, 0x9910, RZ ;  /* 0x000099100e0e7816 */ /* 0x000fe200000000ff */
[----:B------:R-:W-:Y:S01]  /*0ae0*/  IMAD R24, R2, 0x6, R25 ;  /* 0x0000000602187824 */ /* 0x000fe200078e0219 */
[C---:B------:R-:W-:Y:S01]  /*0af0*/  LOP3.LUT R31, R6.reuse, 0xffff, RZ, 0xc0, !PT ;  /* 0x0000ffff061f7812 */ /* 0x040fe200078ec0ff */
[----:B------:R-:W-:Y:S01]  /*0b00*/  IMAD R25, R25, 0x31, RZ ;  /* 0x0000003119197824 */ /* 0x000fe200078e02ff */
[----:B------:R-:W-:Y:S01]  /*0b10*/  LEA.HI R34, R5, R34, RZ, 0x1f ;  /* 0x0000002205227211 */ /* 0x000fe200078ff8ff */
[----:B------:R-:W-:Y:S01]  /*0b20*/  IMAD.MOV.U32 R5, RZ, RZ, R14 ;  /* 0x000000ffff057224 */ /* 0x000fe200078e000e */
[----:B------:R-:W-:Y:S01]  /*0b30*/  ISETP.GT.U32.AND P1, PT, R7, 0xd7, PT ;  /* 0x000000d70700780c */ /* 0x000fe20003f24070 */
[----:B------:R-:W-:Y:S01]  /*0b40*/  IMAD R14, R3, 0x7, R0 ;  /* 0x00000007030e7824 */ /* 0x000fe200078e0200 */
[----:B------:R-:W-:Y:S01]  /*0b50*/  PRMT R7, R6, 0x9910, RZ ;  /* 0x0000991006077816 */ /* 0x000fe200000000ff */
[----:B------:R-:W-:Y:S01]  /*0b60*/  IMAD R18, R2, 0x6, R31 ;  /* 0x0000000602127824 */ /* 0x000fe200078e021f */
[----:B------:R-:W-:Y:S01]  /*0b70*/  LOP3.LUT R4, R4, 0xffff, RZ, 0xc0, !PT ;  /* 0x0000ffff04047812 */ /* 0x000fe200078ec0ff */
[----:B------:R-:W-:Y:S01]  /*0b80*/  IMAD R3, R5, 0x3f, RZ ;  /* 0x0000003f05037824 */ /* 0x000fe200078e02ff */
[----:B------:R-:W-:Y:S01]  /*0b90*/  MOV R5, R7 ;  /* 0x0000000700057202 */ /* 0x000fe20000000f00 */
[----:B------:R-:W-:Y:S01]  /*0ba0*/  IMAD R27, R14, 0x4, R39 ;  /* 0x000000040e1b7824 */ /* 0x000fe200078e0227 */
[----:B------:R-:W-:Y:S01]  /*0bb0*/  SHF.R.U32.HI R14, RZ, 0x5, R4 ;  /* 0x00000005ff0e7819 */ /* 0x000fe20000011604 */
[----:B------:R-:W-:Y:S01]  /*0bc0*/  IMAD R6, R2, 0x17a, R15 ;  /* 0x0000017a02067824 */ /* 0x000fe200078e020f */
[----:B------:R-:W-:Y:S01]  /*0bd0*/  ISETP.GT.U32.OR P2, PT, R24, 0x17, P2 ;  /* 0x000000171800780c */ /* 0x000fe20001744470 */
[----:B------:R-:W-:Y:S01]  /*0be0*/  IMAD.MOV R7, RZ, RZ, -R3 ;  /* 0x000000ffff077224 */ /* 0x000fe200078e0a03 */
[----:B------:R-:W-:Y:S01]  /*0bf0*/  ISETP.GT.U32.OR P1, PT, R18, 0x17, P1 ;  /* 0x000000171200780c */ /* 0x000fe20000f24470 */
[----:B------:R-:W-:Y:S01]  /*0c00*/  IMAD R3, R5, 0x3f, RZ ;  /* 0x0000003f05037824 */ /* 0x000fe200078e02ff */
[----:B------:R-:W-:Y:S01]  /*0c10*/  PRMT R5, R14, 0x9910, RZ ;  /* 0x000099100e057816 */ /* 0x000fe200000000ff */
[----:B------:R-:W-:Y:S01]  /*0c20*/  IMAD R31, R31, 0x31, RZ ;  /* 0x000000311f1f7824 */ /* 0x000fe200078e02ff */
[----:B------:R-:W-:-:S02]  /*0c30*/  LEA R39, R6, R39, 0x2 ;  /* 0x0000002706277211 */ /* 0x000fc400078e10ff */
[----:B------:R-:W-:Y:S01]  /*0c40*/  PRMT R4, R7, 0x7710, RZ ;  /* 0x0000771007047816 */ /* 0x000fe200000000ff */
[----:B------:R-:W-:Y:S01]  /*0c50*/  IMAD R5, R5, 0x3f, RZ ;  /* 0x0000003f05057824 */ /* 0x000fe200078e02ff */
[C---:B------:R-:W-:Y:S02]  /*0c60*/  ISETP.GT.U32.OR P2, PT, R6.reuse, 0x5e0, P2 ;  /* 0x000005e00600780c */ /* 0x040fe40001744470 */
[----:B------:R-:W-:Y:S01]  /*0c70*/  ISETP.GT.U32.OR P1, PT, R6, 0x5e1, P1 ;  /* 0x000005e10600780c */ /* 0x000fe20000f24470 */
[----:B------:R-:W-:Y:S01]  /*0c80*/  IMAD.IADD R11, R11, 0x1, R4 ;  /* 0x000000010b0b7824 */ /* 0x000fe200078e0204 */
[----:B------:R-:W-:Y:S01]  /*0c90*/  PRMT R6, R12, 0x9910, RZ ;  /* 0x000099100c067816 */ /* 0x000fe200000000ff */
[----:B------:R-:W-:Y:S01]  /*0ca0*/  IMAD.MOV R12, RZ, RZ, -R3 ;  /* 0x000000ffff0c7224 */ /* 0x000fe200078e0a03 */
[----:B------:R-:W-:Y:S01]  /*0cb0*/  LOP3.LUT R17, R17, 0xffff, RZ, 0xc0, !PT ;  /* 0x0000ffff11117812 */ /* 0x000fe200078ec0ff */
[----:B------:R-:W-:Y:S01]  /*0cc0*/  IMAD.MOV R36, RZ, RZ, -R5 ;  /* 0x000000ffff247224 */ /* 0x000fe200078e0a05 */
[C---:B------:R-:W-:Y:S01]  /*0cd0*/  LOP3.LUT R24, R11.reuse, 0xffff, RZ, 0xc0, !PT ;  /* 0x0000ffff0b187812 */ /* 0x040fe200078ec0ff */
[----:B------:R-:W-:Y:S01]  /*0ce0*/  IMAD R3, R2, 0x126, RZ ;  /* 0x0000012602037824 */ /* 0x000fe200078e02ff */
[----:B------:R-:W-:Y:S01]  /*0cf0*/  PRMT R12, R12, 0x7710, RZ ;  /* 0x000077100c0c7816 */ /* 0x000fe200000000ff */
[----:B------:R-:W-:Y:S01]  /*0d00*/  IMAD R6, R6, 0x7, RZ ;  /* 0x0000000706067824 */ /* 0x000fe200078e02ff */
[----:B------:R-:W-:Y:S01]  /*0d10*/  PRMT R36, R36, 0x7710, RZ ;  /* 0x0000771024247816 */ /* 0x000fe200000000ff */
[----:B------:R-:W-:Y:S01]  /*0d20*/  VIADD R11, R11, 0xfffffff9 ;  /* 0xfffffff90b0b7836 */ /* 0x000fe20000000000 */
[----:B------:R-:W-:Y:S01]  /*0d30*/  IADD3 R12, PT, PT, R13, R12, RZ ;  /* 0x0000000c0d0c7210 */ /* 0x000fe20007ffe0ff */
[----:B------:R-:W-:Y:S01]  /*0d40*/  IMAD.MOV R38, RZ, RZ, -R6 ;  /* 0x000000ffff267224 */ /* 0x000fe200078e0a06 */
[----:B------:R-:W-:-:S02]  /*0d50*/  IADD3 R4, P4, P5, R25, R3, R24 ;  /* 0x0000000319047210 */ /* 0x000fc40007d9e018 */
[----:B------:R-:W-:Y:S02]  /*0d60*/  LOP3.LUT R18, R12, 0xffff, RZ, 0xc0, !PT ;  /* 0x0000ffff0c127812 */ /* 0x000fe400078ec0ff */
[----:B------:R-:W-:Y:S02]  /*0d70*/  LOP3.LUT R16, R16, 0xffff, RZ, 0xc0, !PT ;  /* 0x0000ffff10107812 */ /* 0x000fe400078ec0ff */
[----:B------:R-:W-:Y:S02]  /*0d80*/  IADD3 R41, PT, PT, R15, R36, RZ ;  /* 0x000000240f297210 */ /* 0x000fe40007ffe0ff */
[----:B------:R-:W-:Y:S02]  /*0d90*/  IADD3.X R5, PT, PT, RZ, RZ, RZ, P4, P5 ;  /* 0x000000ffff057210 */ /* 0x000fe400027ea4ff */
[----:B------:R-:W-:Y:S02]  /*0da0*/  LOP3.LUT R36, R32, 0xffff, RZ, 0xc0, !PT ;  /* 0x0000ffff20247812 */ /* 0x000fe400078ec0ff */
[----:B------:R-:W-:-:S02]  /*0db0*/  IADD3 R6, P5, P6, R31, R3, R18 ;  /* 0x000000031f067210 */ /* 0x000fc40007ebe012 */
[----:B------:R-:W-:Y:S02]  /*0dc0*/  PRMT R35, R35, 0x9910, RZ ;  /* 0x0000991023237816 */ /* 0x000fe400000000ff */
[----:B------:R-:W-:Y:S02]  /*0dd0*/  SHF.R.U32.HI R32, RZ, 0x2, R17 ;  /* 0x00000002ff207819 */ /* 0x000fe40000011611 */
[----:B------:R-:W-:Y:S02]  /*0de0*/  ISETP.GT.U32.AND P4, PT, R0, 0x5, PT ;  /* 0x000000050000780c */ /* 0x000fe40003f84070 */
[----:B------:R-:W-:Y:S02]  /*0df0*/  PRMT R38, R38, 0x7710, RZ ;  /* 0x0000771026267816 */ /* 0x000fe400000000ff */
[----:B------:R-:W-:Y:S02]  /*0e00*/  LOP3.LUT R33, R33, 0xffff, RZ, 0xc0, !PT ;  /* 0x0000ffff21217812 */ /* 0x000fe400078ec0ff */
[----:B------:R-:W-:-:S02]  /*0e10*/  SHF.R.U32.HI R16, RZ, 0x5, R16 ;  /* 0x00000005ff107819 */ /* 0x000fc40000011610 */
[----:B------:R-:W-:Y:S02]  /*0e20*/  SHF.R.U32.HI R17, RZ, 0x5, R36 ;  /* 0x00000005ff117819 */ /* 0x000fe40000011624 */
[----:B------:R-:W-:Y:S02]  /*0e30*/  IADD3.X R7, PT, PT, RZ, RZ, RZ, P5, P6 ;  /* 0x000000ffff077210 */ /* 0x000fe40002fec4ff */
[----:B------:R-:W-:Y:S01]  /*0e40*/  PRMT R37, R32, 0x9910, RZ ;  /* 0x0000991020257816 */ /* 0x000fe200000000ff */
[----:B------:R-:W-:Y:S01]  /*0e50*/  IMAD R32, R35, 0x7, RZ ;  /* 0x0000000723207824 */ /* 0x000fe200078e02ff */
[C---:B------:R-:W-:Y:S02]  /*0e60*/  ISETP.GT.U32.OR P6, PT, R15.reuse, 0x173, P4 ;  /* 0x000001730f00780c */ /* 0x040fe400027c4470 */
[C---:B------:R-:W-:Y:S01]  /*0e70*/  ISETP.GT.U32.OR P5, PT, R15.reuse, 0x172, P4 ;  /* 0x000001720f00780c */ /* 0x040fe200027a4470 */
[----:B------:R-:W-:Y:S01]  /*0e80*/  IMAD.IADD R15, R15, 0x1, R38 ;  /* 0x000000010f0f7824 */ /* 0x000fe200078e0226 */
[----:B------:R-:W-:Y:S01]  /*0e90*/  SHF.R.U32.HI R33, RZ, 0x2, R33 ;  /* 0x00000002ff217819 */ /* 0x000fe20000011621 */
[----:B------:R-:W-:Y:S01]  /*0ea0*/  IMAD.MOV R42, RZ, RZ, -R32 ;  /* 0x000000ffff2a7224 */ /* 0x000fe200078e0a20 */
[----:B------:R-:W-:-:S02]  /*0eb0*/  PRMT R36, R16, 0x9910, RZ ;  /* 0x0000991010247816 */ /* 0x000fc400000000ff */
[----:B------:R-:W-:Y:S02]  /*0ec0*/  PRMT R38, R17, 0x9910, RZ ;  /* 0x0000991011267816 */ /* 0x000fe400000000ff */
[----:B------:R-:W-:Y:S01]  /*0ed0*/  PRMT R40, R33, 0x9910, RZ ;  /* 0x0000991021287816 */ /* 0x000fe200000000ff */
[----:B------:R-:W-:Y:S01]  /*0ee0*/  IMAD.MOV.U32 R33, RZ, RZ, R36 ;  /* 0x000000ffff217224 */ /* 0x000fe200078e0024 */
[----:B------:R-:W-:Y:S01]  /*0ef0*/  MOV R35, R37 ;  /* 0x0000002500237202 */ /* 0x000fe20000000f00 */
[----:B------:R-:W-:Y:S01]  /*0f00*/  IMAD.MOV.U32 R36, RZ, RZ, R38 ;  /* 0x000000ffff247224 */ /* 0x000fe200078e0026 */
[----:B------:R-:W-:Y:S01]  /*0f10*/  MOV R37, R40 ;  /* 0x0000002800257202 */ /* 0x000fe20000000f00 */
[----:B------:R-:W-:Y:S01]  /*0f20*/  IMAD R32, R33, 0x3f, RZ ;  /* 0x0000003f21207824 */ /* 0x000fe200078e02ff */
[----:B------:R-:W-:Y:S01]  /*0f30*/  PRMT R38, R42, 0x7710, RZ ;  /* 0x000077102a267816 */ /* 0x000fe200000000ff */
[----:B------:R-:W-:Y:S01]  /*0f40*/  IMAD R33, R35, 0x7, RZ ;  /* 0x0000000723217824 */ /* 0x000fe200078e02ff */
[----:B------:R-:W-:Y:S01]  /*0f50*/  LOP3.LUT R20, R20, 0xffff, RZ, 0xc0, !PT ;  /* 0x0000ffff14147812 */ /* 0x000fe200078ec0ff */
[----:B------:R-:W-:Y:S01]  /*0f60*/  IMAD R35, R36, 0x3f, RZ ;  /* 0x0000003f24237824 */ /* 0x000fe200078e02ff */
[----:B------:R-:W-:Y:S01]  /*0f70*/  LOP3.LUT R22, R22, 0xffff, RZ, 0xc0, !PT ;  /* 0x0000ffff16167812 */ /* 0x000fe200078ec0ff */
[----:B------:R-:W-:Y:S01]  /*0f80*/  IMAD R36, R37, 0x7, RZ ;  /* 0x0000000725247824 */ /* 0x000fe200078e02ff */
[----:B------:R-:W-:Y:S01]  /*0f90*/  IADD3 R37, PT, PT, RZ, -R33, RZ ;  /* 0x80000021ff257210 */ /* 0x000fe20007ffe0ff */
[----:B------:R-:W-:Y:S01]  /*0fa0*/  IMAD.IADD R13, R13, 0x1, R38 ;  /* 0x000000010d0d7824 */ /* 0x000fe200078e0226 */
[----:B------:R-:W-:Y:S01]  /*0fb0*/  LOP3.LUT R34, R34, 0xffff, RZ, 0xc0, !PT ;  /* 0x0000ffff22227812 */ /* 0x000fe200078ec0ff */
[----:B------:R-:W-:Y:S01]  /*0fc0*/  IMAD.MOV R38, RZ, RZ, -R35 ;  /* 0x000000ffff267224 */ /* 0x000fe200078e0a23 */
[----:B------:R-:W-:Y:S01]  /*0fd0*/  PRMT R35, R37, 0x7710, RZ ;  /* 0x0000771025237816 */ /* 0x000fe200000000ff */
[----:B------:R-:W-:Y:S01]  /*0fe0*/  IMAD.MOV R32, RZ, RZ, -R32 ;  /* 0x000000ffff207224 */ /* 0x000fe200078e0a20 */
[----:B------:R-:W-:Y:S01]  /*0ff0*/  PLOP3.LUT P5, PT, P2, P5, PT, 0xf8, 0x8f ;  /* 0x00000000008f781c */ /* 0x000fe200017abf70 */
[----:B------:R-:W-:Y:S01]  /*1000*/  IMAD.MOV R40, RZ, RZ, -R36 ;  /* 0x000000ffff287224 */ /* 0x000fe200078e0a24 */
[----:B------:R-:W-:-:S02]  /*1010*/  PRMT R36, R38, 0x7710, RZ ;  /* 0x0000771026247816 */ /* 0x000fc400000000ff */
[----:B------:R-:W-:Y:S02]  /*1020*/  PRMT R33, R32, 0x7710, RZ ;  /* 0x0000771020217816 */ /* 0x000fe400000000ff */
[----:B------:R-:W-:Y:S01]  /*1030*/  PRMT R32, R40, 0x7710, RZ ;  /* 0x0000771028207816 */ /* 0x000fe200000000ff */
[C---:B------:R-:W-:Y:S01]  /*1040*/  IMAD.IADD R36, R23.reuse, 0x1, R36 ;  /* 0x0000000117247824 */ /* 0x040fe200078e0224 */
[C---:B------:R-:W-:Y:S01]  /*1050*/  IADD3 R38, PT, PT, R26.reuse, R33, RZ ;  /* 0x000000211a267210 */ /* 0x040fe20007ffe0ff */
[----:B------:R-:W-:Y:S01]  /*1060*/  IMAD.IADD R26, R26, 0x1, R35 ;  /* 0x000000011a1a7824 */ /* 0x000fe200078e0223 */
[----:B------:R-:W-:Y:S02]  /*1070*/  IADD3 R23, PT, PT, R23, R32, RZ ;  /* 0x0000002017177210 */ /* 0x000fe40007ffe0ff */
[----:B------:R-:W-:Y:S02]  /*1080*/  LOP3.LUT R32, R28, 0xffff, RZ, 0xc0, !PT ;  /* 0x0000ffff1c207812 */ /* 0x000fe400078ec0ff */
[----:B------:R-:W-:-:S02]  /*1090*/  LOP3.LUT R33, R29, 0xffff, RZ, 0xc0, !PT ;  /* 0x0000ffff1d217812 */ /* 0x000fc400078ec0ff */
[----:B------:R-:W-:Y:S02]  /*10a0*/  SHF.R.U32.HI R29, RZ, 0x5, R20 ;  /* 0x00000005ff1d7819 */ /* 0x000fe40000011614 */
[----:B------:R-:W-:Y:S02]  /*10b0*/  SHF.R.U32.HI R28, RZ, 0x2, R22 ;  /* 0x00000002ff1c7819 */ /* 0x000fe40000011616 */
[----:B------:R-:W-:Y:S02]  /*10c0*/  LOP3.LUT R35, R30, 0xffff, RZ, 0xc0, !PT ;  /* 0x0000ffff1e237812 */ /* 0x000fe400078ec0ff */
[----:B------:R-:W-:Y:S02]  /*10d0*/  SHF.R.U32.HI R22, RZ, 0x5, R32 ;  /* 0x00000005ff167819 */ /* 0x000fe40000011620 */
[----:B------:R-:W-:Y:S02]  /*10e0*/  SHF.R.U32.HI R30, RZ, 0x2, R33 ;  /* 0x00000002ff1e7819 */ /* 0x000fe40000011621 */
[----:B------:R-:W-:-:S02]  /*10f0*/  SHF.R.U32.HI R32, RZ, 0x2, R34 ;  /* 0x00000002ff207819 */ /* 0x000fc40000011622 */
[----:B------:R-:W-:Y:S02]  /*1100*/  PRMT R33, R29, 0x9910, RZ ;  /* 0x000099101d217816 */ /* 0x000fe400000000ff */
[----:B------:R-:W-:Y:S02]  /*1110*/  PRMT R34, R28, 0x9910, RZ ;  /* 0x000099101c227816 */ /* 0x000fe400000000ff */
[----:B------:R-:W-:Y:S01]  /*1120*/  SHF.R.U32.HI R20, RZ, 0x5, R35 ;  /* 0x00000005ff147819 */ /* 0x000fe20000011623 */
[----:B------:R-:W-:Y:S01]  /*1130*/  IMAD.MOV.U32 R28, RZ, RZ, R33 ;  /* 0x000000ffff1c7224 */ /* 0x000fe200078e0021 */
[----:B------:R-:W-:Y:S01]  /*1140*/  PRMT R35, R30, 0x9910, RZ ;  /* 0x000099101e237816 */ /* 0x000fe200000000ff */
[----:B------:R-:W-:Y:S01]  /*1150*/  IMAD.MOV.U32 R30, RZ, RZ, R34 ;  /* 0x000000ffff1e7224 */ /* 0x000fe200078e0022 */
[----:B------:R-:W-:Y:S01]  /*1160*/  PRMT R37, R32, 0x9910, RZ ;  /* 0x0000991020257816 */ /* 0x000fe200000000ff */
[----:B------:R-:W-:Y:S01]  /*1170*/  IMAD R28, R28, 0x3f, RZ ;  /* 0x0000003f1c1c7824 */ /* 0x000fe200078e02ff */
[----:B------:R-:W-:Y:S01]  /*1180*/  PRMT R33, R22, 0x9910, RZ ;  /* 0x0000991016217816 */ /* 0x000fe200000000ff */
[----:B------:R-:W-:Y:S01]  /*1190*/  IMAD R30, R30, 0x7, RZ ;  /* 0x000000071e1e7824 */ /* 0x000fe200078e02ff */
[----:B------:R-:W-:Y:S01]  /*11a0*/  PRMT R34, R20, 0x9910, RZ ;  /* 0x0000991014227816 */ /* 0x000fe200000000ff */
[----:B------:R-:W-:Y:S01]  /*11b0*/  IMAD.MOV R28, RZ, RZ, -R28 ;  /* 0x000000ffff1c7224 */ /* 0x000fe200078e0a1c */
[----:B------:R-:W-:Y:S01]  /*11c0*/  MOV R32, R35 ;  /* 0x0000002300207202 */ /* 0x000fe20000000f00 */
[----:B------:R-:W-:Y:S01]  /*11d0*/  IMAD.MOV.U32 R35, RZ, RZ, R37 ;  /* 0x000000ffff237224 */ /* 0x000fe200078e0025 */
[----:B------:R-:W-:Y:S01]  /*11e0*/  IADD3 R43, PT, PT, RZ, -R30, RZ ;  /* 0x8000001eff2b7210 */ /* 0x000fe20007ffe0ff */
[----:B------:R-:W-:Y:S01]  /*11f0*/  IMAD R30, R33, 0x3f, RZ ;  /* 0x0000003f211e7824 */ /* 0x000fe200078e02ff */
[----:B------:R-:W-:Y:S01]  /*1200*/  PRMT R37, R28, 0x7710, RZ ;  /* 0x000077101c257816 */ /* 0x000fe200000000ff */
[----:B------:R-:W-:Y:S01]  /*1210*/  IMAD R33, R34, 0x3f, RZ ;  /* 0x0000003f22217824 */ /* 0x000fe200078e02ff */
[----:B------:R-:W-:Y:S01]  /*1220*/  PRMT R43, R43, 0x7710, RZ ;  /* 0x000077102b2b7816 */ /* 0x000fe200000000ff */
[----:B------:R-:W-:Y:S01]  /*1230*/  IMAD R35, R35, 0x7, RZ ;  /* 0x0000000723237824 */ /* 0x000fe200078e02ff */
[----:B------:R-:W-:Y:S01]  /*1240*/  IADD3 R30, PT, PT, RZ, -R30, RZ ;  /* 0x8000001eff1e7210 */ /* 0x000fe20007ffe0ff */
[C---:B------:R-:W-:Y:S01]  /*1250*/  IMAD.IADD R34, R8.reuse, 0x1, R37 ;  /* 0x0000000108227824 */ /* 0x040fe200078e0225 */
[----:B------:R-:W-:Y:S01]  /*1260*/  ISETP.GT.U32.OR P4, PT, R21, 0x47, P4 ;  /* 0x000000471500780c */ /* 0x000fe20002784470 */
[----:B------:R-:W-:Y:S01]  /*1270*/  IMAD.IADD R28, R8, 0x1, R43 ;  /* 0x00000001081c7824 */ /* 0x000fe200078e022b */
[----:B------:R-:W-:Y:S01]  /*1280*/  IADD3 R37, PT, PT, RZ, -R35, RZ ;  /* 0x80000023ff257210 */ /* 0x000fe20007ffe0ff */
[----:B------:R-:W-:Y:S01]  /*1290*/  IMAD R32, R32, 0x7, RZ ;  /* 0x0000000720207824 */ /* 0x000fe200078e02ff */
[----:B------:R-:W-:Y:S01]  /*12a0*/  PLOP3.LUT P6, PT, P1, P6, PT, 0xf8, 0x8f ;  /* 0x00000000008f781c */ /* 0x000fe20000fcdf70 */
[----:B------:R-:W-:Y:S01]  /*12b0*/  IMAD.MOV R8, RZ, RZ, -R33 ;  /* 0x000000ffff087224 */ /* 0x000fe200078e0a21 */
[----:B------:R-:W-:Y:S01]  /*12c0*/  PRMT R33, R30, 0x7710, RZ ;  /* 0x000077101e217816 */ /* 0x000fe200000000ff */
[----:B------:R-:W-:Y:S01]  /*12d0*/  IMAD.MOV R32, RZ, RZ, -R32 ;  /* 0x000000ffff207224 */ /* 0x000fe200078e0a20 */
[----:B------:R-:W-:-:S02]  /*12e0*/  PLOP3.LUT P4, PT, P3, P4, PT, 0xf8, 0x8f ;  /* 0x00000000008f781c */ /* 0x000fc40001f89f70 */
[----:B------:R-:W-:Y:S02]  /*12f0*/  PRMT R30, R8, 0x7710, RZ ;  /* 0x00007710081e7816 */ /* 0x000fe400000000ff */
[----:B------:R-:W-:Y:S02]  /*1300*/  PRMT R8, R37, 0x7710, RZ ;  /* 0x0000771025087816 */ /* 0x000fe400000000ff */
[----:B------:R-:W-:Y:S01]  /*1310*/  PRMT R35, R32, 0x7710, RZ ;  /* 0x0000771020237816 */ /* 0x000fe200000000ff */
[----:B------:R-:W-:Y:S01]  /*1320*/  IMAD.IADD R32, R10, 0x1, R33 ;  /* 0x000000010a207824 */ /* 0x000fe200078e0221 */
[C---:B------:R-:W-:Y:S01]  /*1330*/  IADD3 R30, PT, PT, R9.reuse, R30, RZ ;  /* 0x0000001e091e7210 */ /* 0x040fe20007ffe0ff */
[----:B------:R-:W-:Y:S01]  /*1340*/  IMAD.IADD R33, R9, 0x1, R8 ;  /* 0x0000000109217824 */ /* 0x000fe200078e0208 */
[----:B------:R-:W-:Y:S01]  /*1350*/  PRMT R9, R15, 0x9910, RZ ;  /* 0x000099100f097816 */ /* 0x000fe200000000ff */
[----:B------:R-:W-:Y:S01]  /*1360*/  IMAD R8, R2, 0x126, RZ ;  /* 0x0000012602087824 */ /* 0x000fe200078e02ff */
[----:B------:R-:W-:Y:S01]  /*1370*/  ISETP.GT.U32.AND P3, PT, R21, 0x46, PT ;  /* 0x000000461500780c */ /* 0x000fe20003f64070 */
[----:B------:R-:W-:Y:S01]  /*1380*/  IMAD.IADD R35, R10, 0x1, R35 ;  /* 0x000000010a237824 */ /* 0x000fe200078e0223 */
[----:B------:R-:W-:Y:S01]  /*1390*/  ISETP.NE.AND P2, PT, R9, RZ, PT ;  /* 0x000000ff0900720c */ /* 0x000fe20003f45270 */
[----:B------:R-:W-:Y:S01]  /*13a0*/  VIADD R9, R8, 0xfffffff9 ;  /* 0xfffffff908097836 */ /* 0x000fe20000000000 */
[----:B------:R-:W-:-:S02]  /*13b0*/  LOP3.LUT R10, R26, 0xffff, RZ, 0xc0, !PT ;  /* 0x0000ffff1a0a7812 */ /* 0x000fc400078ec0ff */
[----:B------:R-:W-:Y:S02]  /*13c0*/  ISETP.GT.U32.OR P3, PT, R0, 0x4, P3 ;  /* 0x000000040000780c */ /* 0x000fe40001f64470 */
[-C--:B------:R-:W-:Y:S02]  /*13d0*/  IADD3 R8, PT, PT, R31, R9.reuse, R18 ;  /* 0x000000091f087210 */ /* 0x080fe40007ffe012 */
[----:B------:R-:W-:Y:S01]  /*13e0*/  IADD3 R9, PT, PT, R25, R9, R24 ;  /* 0x0000000919097210 */ /* 0x000fe20007ffe018 */
[----:B------:R-:W-:Y:S01]  /*13f0*/  VIADD R25, R38, 0xfffffff9 ;  /* 0xfffffff926197836 */ /* 0x000fe20000000000 */
[----:B------:R-:W-:Y:S01]  /*1400*/  ISETP.GE.U32.AND P1, PT, R10, 0x6, PT ;  /* 0x000000060a00780c */ /* 0x000fe20003f26070 */
[----:B------:R-:W-:Y:S01]  /*1410*/  VIADD R24, R24, 0xffffffc8 ;  /* 0xffffffc818187836 */ /* 0x000fe20000000000 */
[----:B------:R-:W-:Y:S02]  /*1420*/  LOP3.LUT R10, R41, 0xffff, RZ, 0xc0, !PT ;  /* 0x0000ffff290a7812 */ /* 0x000fe400078ec0ff */
[----:B------:R-:W-:-:S02]  /*1430*/  LOP3.LUT R25, R25, 0xffff, RZ, 0xc0, !PT ;  /* 0x0000ffff19197812 */ /* 0x000fc400078ec0ff */
[----:B------:R-:W-:Y:S02]  /*1440*/  IADD3 R10, PT, PT, R10, -0x38, RZ ;  /* 0xffffffc80a0a7810 */ /* 0x000fe40007ffe0ff */
[----:B------:R-:W-:Y:S02]  /*1450*/  PLOP3.LUT P3, PT, P0, P3, PT, 0xf8, 0x8f ;  /* 0x00000000008f781c */ /* 0x000fe40000767f70 */
[----:B------:R-:W-:Y:S02]  /*1460*/  ISETP.LT.U32.OR P0, PT, R10, -0x31, !P2 ;  /* 0xffffffcf0a00780c */ /* 0x000fe40005701470 */
[----:B------:R-:W-:Y:S02]  /*1470*/  ISETP.LT.U32.AND P1, PT, R25, 0x31, !P1 ;  /* 0x000000311900780c */ /* 0x000fe40004f21070 */
[----:B------:R-:W-:Y:S01]  /*1480*/  IADD3 R10, PT, PT, R12, -0x7, RZ ;  /* 0xfffffff90c0a7810 */ /* 0x000fe20007ffe0ff */
[----:B------:R-:W-:Y:S01]  /*1490*/  VIADD R12, R41, 0xfffffff9 ;  /* 0xfffffff9290c7836 */ /* 0x000fe20000000000 */
[----:B------:R-:W-:-:S02]  /*14a0*/  LOP3.LUT R31, R13, 0xffff, RZ, 0xc0, !PT ;  /* 0x0000ffff0d1f7812 */ /* 0x000fc400078ec0ff */
[----:B------:R-:W-:Y:S02]  /*14b0*/  ISETP.LT.U32.OR P2, PT, R24, -0x31, !P2 ;  /* 0xffffffcf1800780c */ /* 0x000fe40005741470 */
[----:B------:R-:W-:Y:S02]  /*14c0*/  P2R R52, PR, RZ, 0x2 ;  /* 0x00000002ff347803 */ /* 0x000fe40000000000 */
[----:B------:R-:W-:Y:S02]  /*14d0*/  LOP3.LUT R24, R10, 0xffff, RZ, 0xc0, !PT ;  /* 0x0000ffff0a187812 */ /* 0x000fe400078ec0ff */
[----:B------:R-:W-:Y:S02]  /*14e0*/  ISETP.GE.U32.AND P1, PT, R31, 0x6, PT ;  /* 0x000000061f00780c */ /* 0x000fe40003f26070 */
[----:B------:R-:W-:Y:S02]  /*14f0*/  LOP3.LUT R15, R15, 0xffff, RZ, 0xc0, !PT ;  /* 0x0000ffff0f0f7812 */ /* 0x000fe400078ec0ff */
[----:B------:R-:W-:-:S02]  /*1500*/  ISETP.LT.U32.AND P1, PT, R24, 0x31, !P1 ;  /* 0x000000311800780c */ /* 0x000fc40004f21070 */
[----:B------:R-:W-:Y:S02]  /*1510*/  LOP3.LUT R12, R12, 0xffff, RZ, 0xc0, !PT ;  /* 0x0000ffff0c0c7812 */ /* 0x000fe400078ec0ff */
[----:B------:R-:W-:Y:S02]  /*1520*/  P2R R47, PR, RZ, 0x2 ;  /* 0x00000002ff2f7803 */ /* 0x000fe40000000000 */
[----:B------:R-:W-:Y:S02]  /*1530*/  LOP3.LUT R24, R11, 0xffff, RZ, 0xc0, !PT ;  /* 0x0000ffff0b187812 */ /* 0x000fe400078ec0ff */
[----:B------:R-:W-:Y:S01]  /*1540*/  ISETP.GE.U32.AND P1, PT, R15, 0x6, PT ;  /* 0x000000060f00780c */ /* 0x000fe20003f26070 */
[----:B------:R-:W-:Y:S01]  /*1550*/  VIADD R15, R32, 0xfffffff9 ;  /* 0xfffffff9200f7836 */ /* 0x000fe20000000000 */
[----:B------:R-:W-:Y:S02]  /*1560*/  LOP3.LUT R31, R23, 0xffff, RZ, 0xc0, !PT ;  /* 0x0000ffff171f7812 */ /* 0x000fe400078ec0ff */
[----:B------:R-:W-:-:S02]  /*1570*/  IADD3 R25, PT, PT, R36, -0x7, RZ ;  /* 0xfffffff924197810 */ /* 0x000fc40007ffe0ff */
[----:B------:R-:W-:Y:S02]  /*1580*/  P2R R42, PR, RZ, 0x8 ;  /* 0x00000008ff2a7803 */ /* 0x000fe40000000000 */
[----:B------:R-:W-:Y:S02]  /*1590*/  P2R R54, PR, RZ, 0x4 ;  /* 0x00000004ff367803 */ /* 0x000fe40000000000 */
[----:B------:R-:W-:Y:S02]  /*15a0*/  ISETP.LT.U32.AND P3, PT, R12, 0x31, !P1 ;  /* 0x000000310c00780c */ /* 0x000fe40004f61070 */
[----:B------:R-:W-:Y:S01]  /*15b0*/  ISETP.LT.U32.AND P2, PT, R24, 0x31, !P1 ;  /* 0x000000311800780c */ /* 0x000fe20004f41070 */
[----:B------:R-:W-:Y:S01]  /*15c0*/  VIADD R24, R34, 0xfffffff9 ;  /* 0xfffffff922187836 */ /* 0x000fe20000000000 */
[----:B------:R-:W-:Y:S02]  /*15d0*/  LOP3.LUT R12, R25, 0xffff, RZ, 0xc0, !PT ;  /* 0x0000ffff190c7812 */ /* 0x000fe400078ec0ff */
[----:B------:R-:W-:-:S02]  /*15e0*/  ISETP.GE.U32.AND P1, PT, R31, 0x6, PT ;  /* 0x000000061f00780c */ /* 0x000fc40003f26070 */
[----:B------:R-:W-:Y:S02]  /*15f0*/  LOP3.LUT R31, R28, 0xffff, RZ, 0xc0, !PT ;  /* 0x0000ffff1c1f7812 */ /* 0x000fe400078ec0ff */
[----:B------:R-:W-:Y:S02]  /*1600*/  ISETP.LT.U32.AND P1, PT, R12, 0x31, !P1 ;  /* 0x000000310c00780c */ /* 0x000fe40004f21070 */
[----:B------:R-:W-:Y:S02]  /*1610*/  LOP3.LUT R12, R24, 0xffff, RZ, 0xc0, !PT ;  /* 0x0000ffff180c7812 */ /* 0x000fe400078ec0ff */
[----:B------:R-:W-:Y:S02]  /*1620*/  P2R R51, PR, RZ, 0x2 ;  /* 0x00000002ff337803 */ /* 0x000fe40000000000 */
[----:B------:R-:W-:Y:S02]  /*1630*/  ISETP.GE.U32.AND P1, PT, R31, 0x6, PT ;  /* 0x000000061f00780c */ /* 0x000fe40003f26070 */
[----:B------:R-:W-:-:S02]  /*1640*/  LOP3.LUT R37, R35, 0xffff, RZ, 0xc0, !PT ;  /* 0x0000ffff23257812 */ /* 0x000fc400078ec0ff */
[----:B------:R-:W-:Y:S02]  /*1650*/  P2R R46, PR, RZ, 0x4 ;  /* 0x00000004ff2e7803 */ /* 0x000fe40000000000 */
[----:B------:R-:W-:Y:S02]  /*1660*/  ISETP.LT.U32.AND P2, PT, R12, 0x31, !P1 ;  /* 0x000000310c00780c */ /* 0x000fe40004f41070 */
[----:B------:R-:W-:Y:S02]  /*1670*/  LOP3.LUT R12, R15, 0xffff, RZ, 0xc0, !PT ;  /* 0x0000ffff0f0c7812 */ /* 0x000fe400078ec0ff */
[----:B------:R-:W-:Y:S02]  /*1680*/  ISETP.GE.U32.AND P1, PT, R37, 0x6, PT ;  /* 0x000000062500780c */ /* 0x000fe40003f26070 */
[----:B------:R-:W-:Y:S02]  /*1690*/  LOP3.LUT R40, R33, 0xffff, RZ, 0xc0, !PT ;  /* 0x0000ffff21287812 */ /* 0x000fe400078ec0ff */
[----:B------:R-:W-:-:S02]  /*16a0*/  ISETP.LT.U32.AND P1, PT, R12, 0x31, !P1 ;  /* 0x000000310c00780c */ /* 0x000fc40004f21070 */
[----:B------:R-:W-:Y:S02]  /*16b0*/  IADD3 R12, PT, PT, R30, -0x7, RZ ;  /* 0xfffffff91e0c7810 */ /* 0x000fe40007ffe0ff */
[----:B------:R-:W-:Y:S02]  /*16c0*/  LOP3.LUT R31, R38, 0xffff, RZ, 0xc0, !PT ;  /* 0x0000ffff261f7812 */ /* 0x000fe400078ec0ff */
[----:B------:R-:W-:Y:S02]  /*16d0*/  P2R R49, PR, RZ, 0x2 ;  /* 0x00000002ff317803 */ /* 0x000fe40000000000 */
[----:B------:R-:W-:Y:S01]  /*16e0*/  PRMT R37, R26, 0x9910, RZ ;  /* 0x000099101a257816 */ /* 0x000fe200000000ff */
[----:B------:R-:W-:Y:S01]  /*16f0*/  VIADD R31, R31, 0xffffffc8 ;  /* 0xffffffc81f1f7836 */ /* 0x000fe20000000000 */
[----:B------:R-:W-:Y:S02]  /*1700*/  LOP3.LUT R26, R12, 0xffff, RZ, 0xc0, !PT ;  /* 0x0000ffff0c1a7812 */ /* 0x000fe400078ec0ff */
[----:B------:R-:W-:-:S02]  /*1710*/  ISETP.GE.U32.AND P1, PT, R40, 0x6, PT ;  /* 0x000000062800780c */ /* 0x000fc40003f26070 */
[----:B------:R-:W-:Y:S02]  /*1720*/  P2R R53, PR, RZ, 0x8 ;  /* 0x00000008ff357803 */ /* 0x000fe40000000000 */
[----:B------:R-:W-:Y:S02]  /*1730*/  ISETP.LT.U32.AND P1, PT, R26, 0x31, !P1 ;  /* 0x000000311a00780c */ /* 0x000fe40004f21070 */
[----:B------:R-:W-:Y:S02]  /*1740*/  LOP3.LUT R26, R36, 0xffff, RZ, 0xc0, !PT ;  /* 0x0000ffff241a7812 */ /* 0x000fe400078ec0ff */
[----:B------:R-:W-:Y:S02]  /*1750*/  P2R R48, PR, RZ, 0x2 ;  /* 0x00000002ff307803 */ /* 0x000fe40000000000 */
[----:B------:R-:W-:Y:S01]  /*1760*/  ISETP.GE.U32.AND P1, PT, R31, -0x31, PT ;  /* 0xffffffcf1f00780c */ /* 0x000fe20003f26070 */
[----:B------:R-:W-:Y:S01]  /*1770*/  VIADD R26, R26, 0xffffffc8 ;  /* 0xffffffc81a1a7836 */ /* 0x000fe20000000000 */
[----:B------:R-:W-:-:S02]  /*1780*/  PRMT R31, R23, 0x9910, RZ ;  /* 0x00009910171f7816 */ /* 0x000fc400000000ff */
[----:B------:R-:W-:Y:S02]  /*1790*/  LOP3.LUT R23, R34, 0xffff, RZ, 0xc0, !PT ;  /* 0x0000ffff22177812 */ /* 0x000fe400078ec0ff */
[----:B------:R-:W-:Y:S02]  /*17a0*/  P2R R44, PR, RZ, 0x20 ;  /* 0x00000020ff2c7803 */ /* 0x000fe40000000000 */
[----:B------:R-:W-:Y:S01]  /*17b0*/  ISETP.EQ.OR P1, PT, R37, RZ, !P1 ;  /* 0x000000ff2500720c */ /* 0x000fe20004f22670 */
[----:B------:R-:W-:Y:S01]  /*17c0*/  VIADD R23, R23, 0xffffffc8 ;  /* 0xffffffc817177836 */ /* 0x000fe20000000000 */
[----:B------:R-:W-:Y:S02]  /*17d0*/  P2R R50, PR, RZ, 0x4 ;  /* 0x00000004ff327803 */ /* 0x000fe40000000000 */
[----:B------:R-:W-:Y:S02]  /*17e0*/  PRMT R37, R28, 0x9910, RZ ;  /* 0x000099101c257816 */ /* 0x000fe400000000ff */
[----:B------:R-:W-:-:S02]  /*17f0*/  ISETP.GE.U32.AND P3, PT, R23, -0x31, PT ;  /* 0xffffffcf1700780c */ /* 0x000fc40003f66070 */
[----:B------:R-:W-:Y:S02]  /*1800*/  LOP3.LUT R23, R30, 0xffff, RZ, 0xc0, !PT ;  /* 0x0000ffff1e177812 */ /* 0x000fe400078ec0ff */
[----:B------:R-:W-:Y:S02]  /*1810*/  MOV R28, R31 ;  /* 0x0000001f001c7202 */ /* 0x000fe40000000f00 */
[----:B------:R-:W-:Y:S01]  /*1820*/  ISETP.GE.U32.AND P2, PT, R26, -0x31, PT ;  /* 0xffffffcf1a00780c */ /* 0x000fe20003f46070 */
[----:B------:R-:W-:Y:S01]  /*1830*/  VIADD R23, R23, 0xffffffc8 ;  /* 0xffffffc817177836 */ /* 0x000fe20000000000 */
[----:B------:R-:W-:Y:S02]  /*1840*/  LOP3.LUT R26, R32, 0xffff, RZ, 0xc0, !PT ;  /* 0x0000ffff201a7812 */ /* 0x000fe400078ec0ff */
[----:B------:R-:W-:Y:S01]  /*1850*/  ISETP.EQ.OR P2, PT, R28, RZ, !P2 ;  /* 0x000000ff1c00720c */ /* 0x000fe20005742670 */
[----:B------:R-:W-:Y:S01]  /*1860*/  IMAD.MOV.U32 R28, RZ, RZ, R37 ;  /* 0x000000ffff1c7224 */ /* 0x000fe200078e0025 */
[----:B------:R-:W-:-:S02]  /*1870*/  ISETP.GE.U32.AND P5, PT, R23, -0x31, PT ;  /* 0xffffffcf1700780c */ /* 0x000fc40003fa6070 */
[----:B------:R-:W-:Y:S02]  /*1880*/  PRMT R23, R13, 0x9910, RZ ;  /* 0x000099100d177816 */ /* 0x000fe400000000ff */
[----:B------:R-:W0:Y:S01]  /*1890*/  S2R R13, SR_CTAID.Z ;  /* 0x00000000000d7919 */ /* 0x000e220000002700 */
[----:B------:R-:W-:Y:S02]  /*18a0*/  IADD3 R26, PT, PT, R26, -0x38, RZ ;  /* 0xffffffc81a1a7810 */ /* 0x000fe40007ffe0ff */
[----:B------:R-:W-:Y:S02]  /*18b0*/  PRMT R33, R33, 0x9910, RZ ;  /* 0x0000991021217816 */ /* 0x000fe400000000ff */
[----:B------:R-:W-:Y:S02]  /*18c0*/  IADD3 R18, PT, PT, R18, -0x38, RZ ;  /* 0xffffffc812127810 */ /* 0x000fe40007ffe0ff */
[----:B------:R-:W-:Y:S02]  /*18d0*/  P2R R43, PR, RZ, 0x10 ;  /* 0x00000010ff2b7803 */ /* 0x000fe40000000000 */
[----:B------:R-:W-:-:S02]  /*18e0*/  ISETP.EQ.OR P3, PT, R28, RZ, !P3 ;  /* 0x000000ff1c00720c */ /* 0x000fc40005f62670 */
[----:B------:R-:W-:Y:S02]  /*18f0*/  PRMT R28, R35, 0x9910, RZ ;  /* 0x00009910231c7816 */ /* 0x000fe400000000ff */
[----:B------:R-:W-:Y:S01]  /*1900*/  ISETP.GE.U32.AND P4, PT, R26, -0x31, PT ;  /* 0xffffffcf1a00780c */ /* 0x000fe20003f86070 */
[----:B------:R-:W-:Y:S01]  /*1910*/  IMAD.MOV.U32 R26, RZ, RZ, R33 ;  /* 0x000000ffff1a7224 */ /* 0x000fe200078e0021 */
[----:B------:R-:W-:Y:S02]  /*1920*/  P2R R45, PR, RZ, 0x40 ;  /* 0x00000040ff2d7803 */ /* 0x000fe40000000000 */
[----:B------:R-:W-:Y:S02]  /*1930*/  ISETP.GE.U32.AND P6, PT, R18, -0x31, PT ;  /* 0xffffffcf1200780c */ /* 0x000fe40003fc6070 */
[----:B------:R-:W-:Y:S01]  /*1940*/  ISETP.EQ.OR P4, PT, R28, RZ, !P4 ;  /* 0x000000ff1c00720c */ /* 0x000fe20006782670 */
[----:B------:R-:W-:Y:S01]  /*1950*/  IMAD R28, R2, 0x48, R21 ;  /* 0x00000048021c7824 */ /* 0x000fe200078e0215 */
[----:B------:R-:W-:-:S02]  /*1960*/  LOP3.LUT R33, R29, 0xffff, RZ, 0xc0, !PT ;  /* 0x0000ffff1d217812 */ /* 0x000fc400078ec0ff */
[----:B------:R-:W-:Y:S01]  /*1970*/  LOP3.LUT R40, R14, 0xffff, RZ, 0xc0, !PT ;  /* 0x0000ffff0e287812 */ /* 0x000fe200078ec0ff */
[----:B------:R-:W-:Y:S01]  /*1980*/  IMAD.MOV.U32 R14, RZ, RZ, RZ ;  /* 0x000000ffff0e7224 */ /* 0x000fe200078e00ff */
[----:B------:R-:W-:Y:S01]  /*1990*/  LOP3.LUT R37, R16, 0xffff, RZ, 0xc0, !PT ;  /* 0x0000ffff10257812 */ /* 0x000fe200078ec0ff */
[----:B------:R-:W-:Y:S01]  /*19a0*/  IMAD R33, R33, 0x31, RZ ;  /* 0x0000003121217824 */ /* 0x000fe200078e02ff */
[----:B------:R-:W-:Y:S01]  /*19b0*/  LOP3.LUT R35, R17, 0xffff, RZ, 0xc0, !PT ;  /* 0x0000ffff11237812 */ /* 0x000fe200078ec0ff */
[----:B------:R-:W-:Y:S01]  /*19c0*/  IMAD R40, R40, 0x31, RZ ;  /* 0x0000003128287824 */ /* 0x000fe200078e02ff */
[----:B------:R-:W-:Y:S01]  /*19d0*/  LOP3.LUT R31, R22, 0xffff, RZ, 0xc0, !PT ;  /* 0x0000ffff161f7812 */ /* 0x000fe200078ec0ff */
[----:B------:R-:W-:Y:S01]  /*19e0*/  IMAD R37, R37, 0x31, RZ ;  /* 0x0000003125257824 */ /* 0x000fe200078e02ff */
[----:B------:R-:W-:Y:S01]  /*19f0*/  LOP3.LUT R29, R20, 0xffff, RZ, 0xc0, !PT ;  /* 0x0000ffff141d7812 */ /* 0x000fe200078ec0ff */
[----:B------:R-:W-:Y:S01]  /*1a00*/  IMAD R35, R35, 0x31, RZ ;  /* 0x0000003123237824 */ /* 0x000fe200078e02ff */
[----:B------:R-:W-:Y:S01]  /*1a10*/  ISETP.EQ.OR P6, PT, R23, RZ, !P6 ;  /* 0x000000ff1700720c */ /* 0x000fe200077c2670 */
[----:B------:R-:W-:Y:S01]  /*1a20*/  IMAD.MOV.U32 R23, RZ, RZ, RZ ;  /* 0x000000ffff177224 */ /* 0x000fe200078e00ff */
[----:B------:R-:W-:Y:S01]  /*1a30*/  ISETP.EQ.OR P5, PT, R26, RZ, !P5 ;  /* 0x000000ff1a00720c */ /* 0x000fe20006fa2670 */
[----:B------:R-:W-:Y:S01]  /*1a40*/  IMAD R26, R2, 0x120, R19 ;  /* 0x00000120021a7824 */ /* 0x000fe200078e0213 */
[----:B------:R-:W-:Y:S01]  /*1a50*/  P2R R55, PR, RZ, 0x40 ;  /* 0x00000040ff377803 */ /* 0x000fe20000000000 */
[----:B------:R-:W-:Y:S01]  /*1a60*/  IMAD R31, R31, 0x31, RZ ;  /* 0x000000311f1f7824 */ /* 0x000fe200078e02ff */
[----:B------:R-:W-:Y:S01]  /*1a70*/  LEA R28, R28, R19, 0x2 ;  /* 0x000000131c1c7211 */ /* 0x000fe200078e10ff */
[----:B01-3--:R-:W-:-:S08]  /*1a80*/  IMAD R29, R29, 0x31, RZ ;  /* 0x000000311d1d7824 */ /* 0x00bfd000078e02ff */
.L_x_51:
[----:B------:R-:W-:Y:S01]  /*1a90*/  @!P0 LOP3.LUT R19, R41, 0xffff, RZ, 0xc0, !PT ;  /* 0x0000ffff29138812 */ /* 0x000fe200078ec0ff */
[----:B------:R-:W-:Y:S01]  /*1aa0*/  @!P3 IMAD R63, R14, 0x498, RZ ;  /* 0x000004980e3fb824 */ /* 0x000fe200078e02ff */
[----:B------:R-:W-:Y:S02]  /*1ab0*/  P2R R16, PR, RZ, 0x20 ;  /* 0x00000020ff107803 */ /* 0x000fe40000000000 */
[----:B------:R-:W-:Y:S02]  /*1ac0*/  P2R R17, PR, RZ, 0x1 ;  /* 0x00000001ff117803 */ /* 0x000fe40000000000 */
[----:B------:R-:W-:Y:S01]  /*1ad0*/  @!P3 LOP3.LUT R58, R34, 0xffff, RZ, 0xc0, !PT ;  /* 0x0000ffff223ab812 */ /* 0x000fe200078ec0ff */
[----:B------:R-:W-:Y:S01]  /*1ae0*/  HFMA2 R66, -RZ, RZ, 0, 0 ;  /* 0x00000000ff427431 */ /* 0x000fe200000001ff */
[----:B------:R-:W-:Y:S01]  /*1af0*/  BAR.SYNC.DEFER_BLOCKING 0x0 ;  /* 0x0000000000007b1d */ /* 0x000fe20000010000 */
[----:B------:R-:W-:-:S04]  /*1b00*/  @!P0 IADD3 R19, P5, P6, R40, R3, R19 ;  /* 0x0000000328138210 */ /* 0x000fc80007ebe013 */
[----:B------:R-:W-:Y:S02]  /*1b10*/  @!P0 IADD3.X R64, PT, PT, RZ, RZ, RZ, P5, P6 ;  /* 0x000000ffff408210 */ /* 0x000fe40002fec4ff */
[----:B------:R-:W-:Y:S02]  /*1b20*/  ISETP.NE.AND P5, PT, R16, RZ, PT ;  /* 0x000000ff1000720c */ /* 0x000fe40003fa5270 */
[----:B------:R-:W-:-:S04]  /*1b30*/  @!P1 LOP3.LUT R16, R38, 0xffff, RZ, 0xc0, !PT ;  /* 0x0000ffff26109812 */ /* 0x000fc800078ec0ff */
[-C--:B------:R-:W-:Y:S02]  /*1b40*/  @!P1 IADD3 R21, P0, P6, R37, R3.reuse, R16 ;  /* 0x0000000325159210 */ /* 0x080fe40007e1e010 */
[----:B------:R-:W-:Y:S02]  /*1b50*/  @!P2 LOP3.LUT R16, R36, 0xffff, RZ, 0xc0, !PT ;  /* 0x0000ffff2410a812 */ /* 0x000fe400078ec0ff */
[----:B------:R-:W-:Y:S02]  /*1b60*/  @!P1 IADD3.X R20, PT, PT, RZ, RZ, RZ, P0, P6 ;  /* 0x000000ffff149210 */ /* 0x000fe400007ec4ff */
[----:B------:R-:W-:Y:S02]  /*1b70*/  @!P2 IADD3 R57, P0, P6, R35, R3, R16 ;  /* 0x000000032339a210 */ /* 0x000fe40007e1e010 */
[----:B------:R-:W-:Y:S02]  /*1b80*/  @!P4 LOP3.LUT R16, R32, 0xffff, RZ, 0xc0, !PT ;  /* 0x0000ffff2010c812 */ /* 0x000fe400078ec0ff */
[----:B------:R-:W-:-:S02]  /*1b90*/  @!P2 IADD3.X R56, PT, PT, RZ, RZ, RZ, P0, P6 ;  /* 0x000000ffff38a210 */ /* 0x000fc400007ec4ff */
[-C--:B------:R-:W-:Y:S02]  /*1ba0*/  @!P3 IADD3 R58, P0, P6, R33, R3.reuse, R58 ;  /* 0x00000003213ab210 */ /* 0x080fe40007e1e03a */
[----:B------:R-:W-:Y:S02]  /*1bb0*/  @!P5 LOP3.LUT R60, R30, 0xffff, RZ, 0xc0, !PT ;  /* 0x0000ffff1e3cd812 */ /* 0x000fe400078ec0ff */
[----:B------:R-:W-:Y:S02]  /*1bc0*/  @!P3 IADD3.X R59, PT, PT, RZ, RZ, RZ, P0, P6 ;  /* 0x000000ffff3bb210 */ /* 0x000fe400007ec4ff */
[----:B------:R-:W-:-:S04]  /*1bd0*/  @!P4 IADD3 R61, P0, P6, R31, R3, R16 ;  /* 0x000000031f3dc210 */ /* 0x000fc80007e1e010 */
[----:B------:R-:W-:Y:S02]  /*1be0*/  @!P4 IADD3.X R62, PT, PT, RZ, RZ, RZ, P0, P6 ;  /* 0x000000ffff3ec210 */ /* 0x000fe400007ec4ff */
[----:B------:R-:W-:-:S04]  /*1bf0*/  @!P5 IADD3 R60, P0, P6, R29, R3, R60 ;  /* 0x000000031d3cd210 */ /* 0x000fc80007e1e03c */
[----:B------:R-:W-:Y:S02]  /*1c00*/  @!P5 IADD3.X R22, PT, PT, RZ, RZ, RZ, P0, P6 ;  /* 0x000000ffff16d210 */ /* 0x000fe400007ec4ff */
[----:B------:R-:W-:-:S13]  /*1c10*/  ISETP.NE.AND P0, PT, R17, RZ, PT ;  /* 0x000000ff1100720c */ /* 0x000fda0003f05270 */
[----:B------:R-:W-:-:S05]  /*1c20*/  @!P0 IMAD R16, R14, 0x498, RZ ;  /* 0x000004980e108824 */ /* 0x000fca00078e02ff */
[----:B------:R-:W-:Y:S02]  /*1c30*/  @!P0 IADD3 R19, P6, PT, R16, R19, RZ ;  /* 0x0000001310138210 */ /* 0x000fe40007fde0ff */
[----:B------:R-:W0:Y:S03]  /*1c40*/  @!P0 LDC.64 R16, c[0x0][0x380] ;  /* 0x0000e000ff108b82 */ /* 0x000e260000000a00 */
[----:B------:R-:W-:Y:S01]  /*1c50*/  @!P0 IMAD.X R64, RZ, RZ, R64, P6 ;  /* 0x000000ffff408224 */ /* 0x000fe200030e0640 */
[----:B0-----:R-:W-:Y:S01]  /*1c60*/  @!P0 LEA R18, P6, R19, R16, 0x2 ;  /* 0x0000001013128211 */ /* 0x001fe200078c10ff */
[----:B------:R-:W-:-:S03]  /*1c70*/  @!P1 IMAD R16, R14, 0x498, RZ ;  /* 0x000004980e109824 */ /* 0x000fc600078e02ff */
[----:B------:R-:W-:Y:S02]  /*1c80*/  @!P0 LEA.HI.X R19, R19, R17, R64, 0x2, P6 ;  /* 0x0000001113138211 */ /* 0x000fe400030f1440 */
[----:B------:R-:W-:Y:S02]  /*1c90*/  @!P1 IADD3 R21, P6, PT, R16, R21, RZ ;  /* 0x0000001510159210 */ /* 0x000fe40007fde0ff */
[----:B------:R-:W0:Y:S03]  /*1ca0*/  @!P1 LDC.64 R16, c[0x0][0x380] ;  /* 0x0000e000ff109b82 */ /* 0x000e260000000a00 */
[----:B------:R-:W-:Y:S01]  /*1cb0*/  @!P1 IMAD.X R64, RZ, RZ, R20, P6 ;  /* 0x000000ffff409224 */ /* 0x000fe200030e0614 */
[----:B0-----:R-:W-:Y:S01]  /*1cc0*/  @!P1 LEA R20, P6, R21, R16, 0x2 ;  /* 0x0000001015149211 */ /* 0x001fe200078c10ff */
[----:B------:R-:W-:-:S03]  /*1cd0*/  @!P2 IMAD R16, R14, 0x498, RZ ;  /* 0x000004980e10a824 */ /* 0x000fc600078e02ff */
[----:B------:R-:W-:Y:S02]  /*1ce0*/  @!P1 LEA.HI.X R21, R21, R17, R64, 0x2, P6 ;  /* 0x0000001115159211 */ /* 0x000fe400030f1440 */
[----:B------:R-:W-:Y:S02]  /*1cf0*/  @!P2 IADD3 R57, P6, PT, R16, R57, RZ ;  /* 0x000000391039a210 */ /* 0x000fe40007fde0ff */
[----:B------:R-:W0:Y:S02]  /*1d00*/  @!P2 LDC.64 R16, c[0x0][0x380] ;  /* 0x0000e000ff10ab82 */ /* 0x000e240000000a00 */
[----:B------:R-:W-:Y:S02]  /*1d10*/  @!P2 IADD3.X R64, PT, PT, RZ, R56, RZ, P6, !PT ;  /* 0x00000038ff40a210 */ /* 0x000fe400037fe4ff */
[----:B0-----:R-:W-:-:S04]  /*1d20*/  @!P2 LEA R56, P6, R57, R16, 0x2 ;  /* 0x000000103938a211 */ /* 0x001fc800078c10ff */
[----:B------:R-:W-:Y:S02]  /*1d30*/  @!P2 LEA.HI.X R57, R57, R17, R64, 0x2, P6 ;  /* 0x000000113939a211 */ /* 0x000fe400030f1440 */
[----:B------:R-:W0:Y:S01]  /*1d40*/  @!P3 LDC.64 R16, c[0x0][0x380] ;  /* 0x0000e000ff10bb82 */ /* 0x000e220000000a00 */
[----:B------:R-:W-:-:S05]  /*1d50*/  @!P3 IADD3 R63, P6, PT, R63, R58, RZ ;  /* 0x0000003a3f3fb210 */ /* 0x000fca0007fde0ff */
[----:B------:R-:W-:Y:S01]  /*1d60*/  @!P3 IMAD.X R64, RZ, RZ, R59, P6 ;  /* 0x000000ffff40b224 */ /* 0x000fe200030e063b */
[----:B0-----:R-:W-:Y:S01]  /*1d70*/  @!P3 LEA R58, P6, R63, R16, 0x2 ;  /* 0x000000103f3ab211 */ /* 0x001fe200078c10ff */
[----:B------:R-:W-:-:S03]  /*1d80*/  @!P4 IMAD R16, R14, 0x498, RZ ;  /* 0x000004980e10c824 */ /* 0x000fc600078e02ff */
[----:B------:R-:W-:Y:S02]  /*1d90*/  @!P3 LEA.HI.X R59, R63, R17, R64, 0x2, P6 ;  /* 0x000000113f3bb211 */ /* 0x000fe400030f1440 */
[----:B------:R-:W-:Y:S02]  /*1da0*/  @!P4 IADD3 R61, P6, PT, R16, R61, RZ ;  /* 0x0000003d103dc210 */ /* 0x000fe40007fde0ff */
[----:B------:R-:W0:Y:S01]  /*1db0*/  @!P4 LDC.64 R16, c[0x0][0x380] ;  /* 0x0000e000ff10cb82 */ /* 0x000e220000000a00 */
[----:B------:R-:W-:Y:S01]  /*1dc0*/  IMAD.MOV.U32 R68, RZ, RZ, RZ ;  /* 0x000000ffff447224 */ /* 0x000fe200078e00ff */
[----:B------:R-:W2:Y:S01]  /*1dd0*/  @!P3 LDG.E.CONSTANT R66, desc[UR4][R58.64+-0x20] ;  /* 0xffffe0043a42b981 */ /* 0x000ea2000c1e9900 */
[----:B------:R-:W-:Y:S01]  /*1de0*/  @!P4 IMAD.X R64, RZ, RZ, R62, P6 ;  /* 0x000000ffff40c224 */ /* 0x000fe200030e063e */
[----:B0-----:R-:W-:-:S04]  /*1df0*/  @!P4 LEA R62, P6, R61, R16, 0x2 ;  /* 0x000000103d3ec211 */ /* 0x001fc800078c10ff */
[----:B------:R-:W-:Y:S01]  /*1e00*/  @!P4 LEA.HI.X R63, R61, R17, R64, 0x2, P6 ;  /* 0x000000113d3fc211 */ /* 0x000fe200030f1440 */
[----:B------:R-:W-:Y:S02]  /*1e10*/  @!P5 IMAD R17, R14, 0x498, RZ ;  /* 0x000004980e11d824 */ /* 0x000fe400078e02ff */
[----:B------:R-:W-:Y:S02]  /*1e20*/  IMAD.MOV.U32 R64, RZ, RZ, RZ ;  /* 0x000000ffff407224 */ /* 0x000fe400078e00ff */
[----:B------:R-:W3:Y:S01]  /*1e30*/  @!P4 LDG.E.CONSTANT R68, desc[UR4][R62.64+-0x20] ;  /* 0xffffe0043e44c981 */ /* 0x000ee2000c1e9900 */
[----:B------:R-:W-:Y:S02]  /*1e40*/  @!P5 IADD3 R60, P6, PT, R17, R60, RZ ;  /* 0x0000003c113cd210 */ /* 0x000fe40007fde0ff */
[----:B------:R-:W0:Y:S01]  /*1e50*/  @!P5 LDC.64 R16, c[0x0][0x380] ;  /* 0x0000e000ff10db82 */ /* 0x000e220000000a00 */
[----:B------:R-:W4:Y:S01]  /*1e60*/  @!P2 LDG.E.CONSTANT R64, desc[UR4][R56.64+-0x20] ;  /* 0xffffe0043840a981 */ /* 0x000f22000c1e9900 */
[----:B------:R-:W-:-:S02]  /*1e70*/  @!P5 IADD3.X R22, PT, PT, RZ, R22, RZ, P6, !PT ;  /* 0x00000016ff16d210 */ /* 0x000fc400037fe4ff */
[----:B0-----:R-:W-:-:S04]  /*1e80*/  @!P5 LEA R16, P6, R60, R16, 0x2 ;  /* 0x000000103c10d211 */ /* 0x001fc800078c10ff */
[----:B------:R-:W-:Y:S01]  /*1e90*/  @!P5 LEA.HI.X R17, R60, R17, R22, 0x2, P6 ;  /* 0x000000113c11d211 */ /* 0x000fe200030f1416 */
[----:B------:R-:W-:Y:S01]  /*1ea0*/  IMAD.MOV.U32 R22, RZ, RZ, RZ ;  /* 0x000000ffff167224 */ /* 0x000fe200078e00ff */
[----:B------:R-:W-:Y:S02]  /*1eb0*/  CS2R R60, SRZ ;  /* 0x00000000003c7805 */ /* 0x000fe4000001ff00 */
[----:B------:R-:W-:-:S03]  /*1ec0*/  ISETP.NE.AND P6, PT, R45, RZ, PT ;  /* 0x000000ff2d00720c */ /* 0x000fc60003fc5270 */
[----:B------:R-:W5:Y:S04]  /*1ed0*/  @!P0 LDG.E.CONSTANT R22, desc[UR4][R18.64+-0x20] ;  /* 0xffffe00412168981 */ /* 0x000f68000c1e9900 */
[----:B------:R-:W5:Y:S04]  /*1ee0*/  @!P1 LDG.E.CONSTANT R60, desc[UR4][R20.64+-0x20] ;  /* 0xffffe004143c9981 */ /* 0x000f68000c1e9900 */
[----:B------:R-:W5:Y:S01]  /*1ef0*/  @!P5 LDG.E.CONSTANT R61, desc[UR4][R16.64+-0x20] ;  /* 0xffffe004103dd981 */ /* 0x000f62000c1e9900 */
[----:B------:R-:W-:Y:S03]  /*1f00*/  BSSY.RECONVERGENT B0, `(.L_x_27) ;  /* 0x0000014000007945 */ /* 0x000fe60003800200 */
[----:B--2---:R0:W-:Y:S04]  /*1f10*/  STS [R39+0xc], R66 ;  /* 0x00000c4227007388 */ /* 0x0041e80000000800 */
[----:B---3--:R0:W-:Y:S04]  /*1f20*/  STS [R39+0x10], R68 ;  /* 0x0000104427007388 */ /* 0x0081e80000000800 */
[----:B----4-:R0:W-:Y:S04]  /*1f30*/  STS [R39+0x8], R64 ;  /* 0x0000084027007388 */ /* 0x0101e80000000800 */
[----:B-----5:R0:W-:Y:S04]  /*1f40*/  STS [R39], R22 ;  /* 0x0000001627007388 */ /* 0x0201e80000000800 */
[----:B------:R0:W-:Y:S04]  /*1f50*/  STS [R39+0x4], R60 ;  /* 0x0000043c27007388 */ /* 0x0001e80000000800 */
[----:B------:R0:W-:Y:S01]  /*1f60*/  STS [R39+0x14], R61 ;  /* 0x0000143d27007388 */ /* 0x0001e20000000800 */
[----:B------:R-:W-:Y:S05]  /*1f70*/  @P6 BRA `(.L_x_28) ;  /* 0x0000000000306947 */ /* 0x000fea0003800000 */
[----:B------:R-:W-:Y:S01]  /*1f80*/  ISETP.NE.AND P6, PT, R55, RZ, PT ;  /* 0x000000ff3700720c */ /* 0x000fe20003fc5270 */
[----:B------:R-:W-:Y:S01]  /*1f90*/  BSSY.RECONVERGENT B1, `(.L_x_29) ;  /* 0x0000009000017945 */ /* 0x000fe20003800200 */
[----:B------:R-:W-:-:S11]  /*1fa0*/  IMAD.MOV.U32 R16, RZ, RZ, RZ ;  /* 0x000000ffff107224 */ /* 0x000fd600078e00ff */
[----:B------:R-:W-:Y:S05]  /*1fb0*/  @P6 BRA `(.L_x_30) ;  /* 0x0000000000186947 */ /* 0x000fea0003800000 */
[----:B------:R-:W-:-:S05]  /*1fc0*/  IMAD R17, R14, 0x498, RZ ;  /* 0x000004980e117824 */ /* 0x000fca00078e02ff */
[----:B------:R-:W-:-:S04]  /*1fd0*/  IADD3 R17, P6, PT, R17, R6, RZ ;  /* 0x0000000611117210 */ /* 0x000fc80007fde0ff */
[----:B------:R-:W-:Y:S02]  /*1fe0*/  IADD3.X R18, PT, PT, RZ, R7, RZ, P6, !PT ;  /* 0x00000007ff127210 */ /* 0x000fe400037fe4ff */
[----:B------:R-:W-:-:S04]  /*1ff0*/  LEA R16, P6, R17, UR8, 0x2 ;  /* 0x0000000811107c11 */ /* 0x000fc8000f8c10ff */
[----:B------:R-:W-:-:S05]  /*2000*/  LEA.HI.X R17, R17, UR9, R18, 0x2, P6 ;  /* 0x0000000911117c11 */ /* 0x000fca000b0f1412 */
[----:B------:R1:W5:Y:S04]  /*2010*/  LDG.E.CONSTANT R16, desc[UR4][R16.64+-0x20] ;  /* 0xffffe00410107981 */ /* 0x000368000c1e9900 */
.L_x_30:
[----:B------:R-:W-:Y:S05]  /*2020*/  BSYNC.RECONVERGENT B1 ;  /* 0x0000000000017941 */ /* 0x000fea0003800200 */
.L_x_29:
[----:B-----5:R2:W-:Y:S02]  /*2030*/  STS [R39+0x18], R16 ;  /* 0x0000181027007388 */ /* 0x0205e40000000800 */
.L_x_28:
[----:B------:R-:W-:Y:S05]  /*2040*/  BSYNC.RECONVERGENT B0 ;  /* 0x0000000000007941 */ /* 0x000fea0003800200 */
.L_x_27:
[----:B------:R-:W-:Y:S01]  /*2050*/  ISETP.NE.AND P6, PT, R44, RZ, PT ;  /* 0x000000ff2c00720c */ /* 0x000fe20003fc5270 */
[----:B------:R-:W-:-:S12]  /*2060*/  BSSY.RECONVERGENT B0, `(.L_x_31) ;  /* 0x000000e000007945 */ /* 0x000fd80003800200 */
[----:B------:R-:W-:Y:S05]  /*2070*/  @P6 BRA `(.L_x_32) ;  /* 0x0000000000306947 */ /* 0x000fea0003800000 */
[----:B------:R-:W-:Y:S01]  /*2080*/  ISETP.NE.AND P6, PT, R54, RZ, PT ;  /* 0x000000ff3600720c */ /* 0x000fe20003fc5270 */
[----:B------:R-:W-:Y:S01]  /*2090*/  BSSY.RECONVERGENT B1, `(.L_x_33) ;  /* 0x0000009000017945 */ /* 0x000fe20003800200 */
[----:B--2---:R-:W-:-:S11]  /*20a0*/  IMAD.MOV.U32 R16, RZ, RZ, RZ ;  /* 0x000000ffff107224 */ /* 0x004fd600078e00ff */
[----:B------:R-:W-:Y:S05]  /*20b0*/  @P6 BRA `(.L_x_34) ;  /* 0x0000000000186947 */ /* 0x000fea0003800000 */
[----:B-1----:R-:W-:-:S05]  /*20c0*/  IMAD R17, R14, 0x498, RZ ;  /* 0x000004980e117824 */ /* 0x002fca00078e02ff */
[----:B------:R-:W-:-:S05]  /*20d0*/  IADD3 R17, P6, PT, R17, R4, RZ ;  /* 0x0000000411117210 */ /* 0x000fca0007fde0ff */
[----:B------:R-:W-:Y:S01]  /*20e0*/  IMAD.X R18, RZ, RZ, R5, P6 ;  /* 0x000000ffff127224 */ /* 0x000fe200030e0605 */
[----:B------:R-:W-:-:S04]  /*20f0*/  LEA R16, P6, R17, UR8, 0x2 ;  /* 0x0000000811107c11 */ /* 0x000fc8000f8c10ff */
[----:B------:R-:W-:-:S05]  /*2100*/  LEA.HI.X R17, R17, UR9, R18, 0x2, P6 ;  /* 0x0000000911117c11 */ /* 0x000fca000b0f1412 */
[----:B------:R2:W5:Y:S04]  /*2110*/  LDG.E.CONSTANT R16, desc[UR4][R16.64+-0x20] ;  /* 0xffffe00410107981 */ /* 0x000568000c1e9900 */
.L_x_34:
[----:B------:R-:W-:Y:S05]  /*2120*/  BSYNC.RECONVERGENT B1 ;  /* 0x0000000000017941 */ /* 0x000fea0003800200 */
.L_x_33:
[----:B-----5:R3:W-:Y:S02]  /*2130*/  STS [R39+0x1c], R16 ;  /* 0x00001c1027007388 */ /* 0x0207e40000000800 */
.L_x_32:
[----:B------:R-:W-:Y:S05]  /*2140*/  BSYNC.RECONVERGENT B0 ;  /* 0x0000000000007941 */ /* 0x000fea0003800200 */
.L_x_31:
[C---:B--23--:R-:W-:Y:S01]  /*2150*/  IADD3 R16, PT, PT, R41.reuse, -0x7, RZ ;  /* 0xfffffff929107810 */ /* 0x04cfe20007ffe0ff */
[----:B------:R-:W-:Y:S01]  /*2160*/  IMAD R56, R2, 0x126, RZ ;  /* 0x0000012602387824 */ /* 0x000fe200078e02ff */
[----:B------:R-:W-:Y:S01]  /*2170*/  LOP3.LUT R19, R41, 0xffff, RZ, 0xc0, !PT ;  /* 0x0000ffff29137812 */ /* 0x000fe200078ec0ff */
[----:B------:R-:W-:Y:S01]  /*2180*/  IMAD.MOV.U32 R62, RZ, RZ, RZ ;  /* 0x000000ffff3e7224 */ /* 0x000fe200078e00ff */
[----:B------:R-:W-:Y:S01]  /*2190*/  LOP3.LUT R16, R16, 0xffff, RZ, 0xc0, !PT ;  /* 0x0000ffff10107812 */ /* 0x000fe200078ec0ff */
[----:B------:R-:W-:Y:S01]  /*21a0*/  VIADD R20, R56, 0xfffffff9 ;  /* 0xfffffff938147836 */ /* 0x000fe20000000000 */
[----:B------:R-:W-:Y:S02]  /*21b0*/  P2R R18, PR, RZ, 0x1 ;  /* 0x00000001ff127803 */ /* 0x000fe40000000000 */
[----:B------:R-:W-:Y:S02]  /*21c0*/  ISETP.GT.U32.AND P6, PT, R16, 0x30, PT ;  /* 0x000000301000780c */ /* 0x000fe40003fc4070 */
[----:B------:R-:W-:Y:S01]  /*21d0*/  IADD3 R19, PT, PT, R40, R20, R19 ;  /* 0x0000001428137210 */ /* 0x000fe20007ffe013 */
[----:B------:R-:W-:Y:S01]  /*21e0*/  IMAD R21, R13, 0x4, R2 ;  /* 0x000000040d157824 */ /* 0x000fe200078e0202 */
[----:B0-----:R-:W-:-:S02]  /*21f0*/  CS2R R60, SRZ ;  /* 0x00000000003c7805 */ /* 0x001fc4000001ff00 */
[----:B------:R-:W-:Y:S02]  /*2200*/  CS2R R58, SRZ ;  /* 0x00000000003a7805 */ /* 0x000fe4000001ff00 */
[----:B------:R-:W-:-:S05]  /*2210*/  ISETP.NE.AND P0, PT, R43, RZ, PT ;  /* 0x000000ff2b00720c */ /* 0x000fca0003f05270 */
[----:B-1----:R-:W0:Y:S01]  /*2220*/  @!P6 LDC.64 R16, c[0x0][0x380] ;  /* 0x0000e000ff10eb82 */ /* 0x002e220000000a00 */
[----:B------:R-:W-:-:S04]  /*2230*/  @!P6 IMAD R19, R14, 0x498, R19 ;  /* 0x000004980e13e824 */ /* 0x000fc800078e0213 */
[----:B0-----:R-:W-:Y:S01]  /*2240*/  @!P6 IMAD.WIDE.U32 R16, R19, 0x4, R16 ;  /* 0x000000041310e825 */ /* 0x001fe200078e0010 */
[----:B------:R-:W-:-:S04]  /*2250*/  IADD3 R19, PT, PT, R38, -0x7, RZ ;  /* 0xfffffff926137810 */ /* 0x000fc80007ffe0ff */
[----:B------:R-:W-:Y:S01]  /*2260*/  LOP3.LUT R19, R19, 0xffff, RZ, 0xc0, !PT ;  /* 0x0000ffff13137812 */ /* 0x000fe200078ec0ff */
[----:B------:R0:W2:Y:S03]  /*2270*/  @!P6 LDG.E.CONSTANT R62, desc[UR4][R16.64] ;  /* 0x00000004103ee981 */ /* 0x0000a6000c1e9900 */
[----:B------:R-:W-:Y:S02]  /*2280*/  ISETP.GT.U32.AND P6, PT, R19, 0x30, PT ;  /* 0x000000301300780c */ /* 0x000fe40003fc4070 */
[----:B------:R-:W-:-:S04]  /*2290*/  LOP3.LUT R19, R38, 0xffff, RZ, 0xc0, !PT ;  /* 0x0000ffff26137812 */ /* 0x000fc800078ec0ff */
[----:B------:R-:W-:-:S07]  /*22a0*/  IADD3 R19, PT, PT, R37, R20, R19 ;  /* 0x0000001425137210 */ /* 0x000fce0007ffe013 */
[----:B0-----:R-:W0:Y:S01]  /*22b0*/  @!P6 LDC.64 R16, c[0x0][0x380] ;  /* 0x0000e000ff10eb82 */ /* 0x001e220000000a00 */
[----:B------:R-:W-:-:S04]  /*22c0*/  @!P6 IMAD R19, R14, 0x498, R19 ;  /* 0x000004980e13e824 */ /* 0x000fc800078e0213 */
[----:B0-----:R-:W-:Y:S02]  /*22d0*/  @!P6 IMAD.WIDE.U32 R16, R19, 0x4, R16 ;  /* 0x000000041310e825 */ /* 0x001fe400078e0010 */
[----:B------:R-:W0:Y:S02]  /*22e0*/  S2R R19, SR_TID.Y ;  /* 0x0000000000137919 */ /* 0x000e240000002200 */
[----:B------:R-:W-:Y:S01]  /*22f0*/  IMAD R22, R21, 0x6c0, RZ ;  /* 0x000006c015167824 */ /* 0x000fe200078e02ff */
[----:B------:R1:W3:Y:S02]  /*2300*/  @!P6 LDG.E.CONSTANT R61, desc[UR4][R16.64] ;  /* 0x00000004103de981 */ /* 0x0002e4000c1e9900 */
[----:B-1----:R-:W-:Y:S01]  /*2310*/  LOP3.LUT R16, R25, 0xffff, RZ, 0xc0, !PT ;  /* 0x0000ffff19107812 */ /* 0x002fe200078ec0ff */
[----:B0-----:R-:W-:Y:S02]  /*2320*/  IMAD R19, R19, 0x21, R22 ;  /* 0x0000002113137824 */ /* 0x001fe400078e0216 */
[----:B------:R-:W-:-:S02]  /*2330*/  IMAD R22, R14, 0xd8, RZ ;  /* 0x000000d80e167824 */ /* 0x000fc400078e02ff */
[----:B------:R-:W-:-:S05]  /*2340*/  IMAD R19, R0, 0x6, R19 ;  /* 0x0000000600137824 */ /* 0x000fca00078e0213 */
[----:B------:R-:W-:-:S05]  /*2350*/  IADD3 R21, P6, PT, R22, R19, RZ ;  /* 0x0000001316157210 */ /* 0x000fca0007fde0ff */
[----:B------:R-:W-:Y:S01]  /*2360*/  IMAD.X R22, RZ, RZ, RZ, P6 ;  /* 0x000000ffff167224 */ /* 0x000fe200030e06ff */
[----:B------:R-:W-:-:S04]  /*2370*/  LEA R64, P6, R21, UR6, 0x2 ;  /* 0x0000000615407c11 */ /* 0x000fc8000f8c10ff */
[----:B------:R-:W-:Y:S02]  /*2380*/  LEA.HI.X R65, R21, UR7, R22, 0x2, P6 ;  /* 0x0000000715417c11 */ /* 0x000fe4000b0f1416 */
[----:B------:R-:W-:Y:S02]  /*2390*/  ISETP.GT.U32.AND P6, PT, R16, 0x30, PT ;  /* 0x000000301000780c */ /* 0x000fe40003fc4070 */
[----:B------:R-:W-:-:S04]  /*23a0*/  LOP3.LUT R21, R36, 0xffff, RZ, 0xc0, !PT ;  /* 0x0000ffff24157812 */ /* 0x000fc800078ec0ff */
[----:B------:R-:W-:-:S07]  /*23b0*/  IADD3 R21, PT, PT, R35, R20, R21 ;  /* 0x0000001423157210 */ /* 0x000fce0007ffe015 */
[----:B------:R-:W0:Y:S01]  /*23c0*/  @!P6 LDC.64 R16, c[0x0][0x380] ;  /* 0x0000e000ff10eb82 */ /* 0x000e220000000a00 */
[----:B------:R-:W-:-:S04]  /*23d0*/  @!P6 IMAD R21, R14, 0x498, R21 ;  /* 0x000004980e15e824 */ /* 0x000fc800078e0215 */
[----:B0-----:R-:W-:Y:S01]  /*23e0*/  @!P6 IMAD.WIDE.U32 R16, R21, 0x4, R16 ;  /* 0x000000041510e825 */ /* 0x001fe200078e0010 */
[----:B------:R-:W-:-:S04]  /*23f0*/  LOP3.LUT R21, R24, 0xffff, RZ, 0xc0, !PT ;  /* 0x0000ffff18157812 */ /* 0x000fc800078ec0ff */
[----:B------:R0:W4:Y:S01]  /*2400*/  @!P6 LDG.E.CONSTANT R60, desc[UR4][R16.64] ;  /* 0x00000004103ce981 */ /* 0x000122000c1e9900 */
[----:B------:R-:W-:Y:S02]  /*2410*/  ISETP.GT.U32.AND P6, PT, R21, 0x30, PT ;  /* 0x000000301500780c */ /* 0x000fe40003fc4070 */
[----:B------:R-:W-:-:S04]  /*2420*/  LOP3.LUT R21, R34, 0xffff, RZ, 0xc0, !PT ;  /* 0x0000ffff22157812 */ /* 0x000fc800078ec0ff */
[----:B------:R-:W-:-:S07]  /*2430*/  IADD3 R21, PT, PT, R33, R20, R21 ;  /* 0x0000001421157210 */ /* 0x000fce0007ffe015 */
[----:B0-----:R-:W0:Y:S01]  /*2440*/  @!P6 LDC.64 R16, c[0x0][0x380] ;  /* 0x0000e000ff10eb82 */ /* 0x001e220000000a00 */
[----:B------:R-:W-:-:S04]  /*2450*/  @!P6 IMAD R21, R14, 0x498, R21 ;  /* 0x000004980e15e824 */ /* 0x000fc800078e0215 */
[----:B0-----:R-:W-:Y:S01]  /*2460*/  @!P6 IMAD.WIDE.U32 R16, R21, 0x4, R16 ;  /* 0x000000041510e825 */ /* 0x001fe200078e0010 */
[----:B------:R-:W-:-:S04]  /*2470*/  LOP3.LUT R21, R15, 0xffff, RZ, 0xc0, !PT ;  /* 0x0000ffff0f157812 */ /* 0x000fc800078ec0ff */
[----:B------:R0:W5:Y:S01]  /*2480*/  @!P6 LDG.E.CONSTANT R59, desc[UR4][R16.64] ;  /* 0x00000004103be981 */ /* 0x000162000c1e9900 */
        /* <DEDUP_REMOVED lines=9> */
[----:B------:R-:W-:Y:S02]  /*2520*/  LOP3.LUT R21, R30, 0xffff, RZ, 0xc0, !PT ;  /* 0x0000ffff1e157812 */ /* 0x000fe400078ec0ff */
[----:B------:R-:W-:Y:S02]  /*2530*/  MOV R57, RZ ;  /* 0x000000ff00397202 */ /* 0x000fe40000000f00 */
[----:B------:R-:W-:-:S07]  /*2540*/  IADD3 R21, PT, PT, R29, R20, R21 ;  /* 0x000000141d157210 */ /* 0x000fce0007ffe015 */
[----:B0-----:R-:W0:Y:S01]  /*2550*/  @!P6 LDC.64 R16, c[0x0][0x380] ;  /* 0x0000e000ff10eb82 */ /* 0x001e220000000a00 */
[----:B------:R-:W-:-:S04]  /*2560*/  @!P6 IMAD R21, R14, 0x498, R21 ;  /* 0x000004980e15e824 */ /* 0x000fc800078e0215 */
[----:B0-----:R-:W-:-:S05]  /*2570*/  @!P6 IMAD.WIDE.U32 R16, R21, 0x4, R16 ;  /* 0x000000041510e825 */ /* 0x001fca00078e0010 */
[----:B------:R0:W5:Y:S01]  /*2580*/  @!P6 LDG.E.CONSTANT R57, desc[UR4][R16.64] ;  /* 0x000000041039e981 */ /* 0x000162000c1e9900 */
[----:B------:R-:W-:Y:S01]  /*2590*/  ISETP.NE.AND P6, PT, R42, RZ, PT ;  /* 0x000000ff2a00720c */ /* 0x000fe20003fc5270 */
[----:B------:R-:W-:Y:S01]  /*25a0*/  @!P0 IMAD R19, R14, 0xd8, R19 ;  /* 0x000000d80e138824 */ /* 0x000fe200078e0213 */
[----:B0-----:R-:W0:Y:S11]  /*25b0*/  @!P0 LDC.64 R16, c[0x0][0x388] ;  /* 0x0000e200ff108b82 */ /* 0x001e360000000a00 */
[----:B------:R-:W2:Y:S01]  /*25c0*/  @!P6 LDG.E.CONSTANT R63, desc[UR4][R64.64+0xc] ;  /* 0x00000c04403fe981 */ /* 0x000ea2000c1e9900 */
[----:B0-----:R-:W-:-:S05]  /*25d0*/  @!P0 IMAD.WIDE.U32 R16, R19, 0x4, R16 ;  /* 0x0000000413108825 */ /* 0x001fca00078e0010 */
[----:B------:R-:W3:Y:S04]  /*25e0*/  @!P0 LDG.E.CONSTANT R21, desc[UR4][R16.64] ;  /* 0x0000000410158981 */ /* 0x000ee8000c1e9900 */
[----:B--2---:R-:W-:Y:S04]  /*25f0*/  @!P6 STS [R28+0x4], R63 ;  /* 0x0000043f1c00e388 */ /* 0x004fe80000000800 */
[----:B---3--:R-:W-:Y:S01]  /*2600*/  @!P0 STS [R28], R21 ;  /* 0x000000151c008388 */ /* 0x008fe20000000800 */
[----:B------:R-:W-:Y:S01]  /*2610*/  BAR.SYNC.DEFER_BLOCKING 0x0 ;  /* 0x0000000000007b1d */ /* 0x000fe20000010000 */
[----:B------:R-:W-:-:S05]  /*2620*/  ISETP.NE.AND P0, PT, R18, RZ, PT ;  /* 0x000000ff1200720c */ /* 0x000fca0003f05270 */
[----:B------:R-:W-:Y:S04]  /*2630*/  LDS R20, [R27] ;  /* 0x000000001b147984 */ /* 0x000fe80000000800 */
[----:B------:R-:W0:Y:S04]  /*2640*/  LDS.128 R16, [R26] ;  /* 0x000000001a107984 */ /* 0x000e280000000c00 */
[----:B------:R-:W1:Y:S04]  /*2650*/  LDS R22, [R27+0x1c] ;  /* 0x00001c001b167984 */ /* 0x000e680000000800 */
[----:B------:R-:W2:Y:S04]  /*2660*/  LDS R67, [R27+0x38] ;  /* 0x000038001b437984 */ /* 0x000ea80000000800 */
[----:B------:R-:W-:Y:S01]  /*2670*/  LDS R66, [R27+0x5e8] ;  /* 0x0005e8001b427984 */ /* 0x000fe20000000800 */
[----:B0-----:R-:W-:-:S03]  /*2680*/  FFMA R23, R20, R16, R23 ;  /* 0x0000001014177223 */ /* 0x001fc60000000017 */
[----:B------:R-:W0:Y:S01]  /*2690*/  LDS R16, [R27+0xfc] ;  /* 0x0000fc001b107984 */ /* 0x000e220000000800 */
[----:B-1----:R-:W-:-:S03]  /*26a0*/  FFMA R22, R22, R17, R23 ;  /* 0x0000001116167223 */ /* 0x002fc60000000017 */
[----:B------:R-:W-:Y:S01]  /*26b0*/  LDS R17, [R27+0x118] ;  /* 0x000118001b117984 */ /* 0x000fe20000000800 */
[----:B--2---:R-:W-:-:S03]  /*26c0*/  FFMA R67, R67, R18, R22 ;  /* 0x0000001243437223 */ /* 0x004fc60000000016 */
[----:B------:R-:W1:Y:S04]  /*26d0*/  LDS.128 R20, [R26+0x10] ;  /* 0x000010001a147984 */ /* 0x000e680000000c00 */
[----:B------:R-:W-:Y:S01]  /*26e0*/  LDS R18, [R27+0x1f8] ;  /* 0x0001f8001b127984 */ /* 0x000fe20000000800 */
[----:B0-----:R-:W-:-:S04]  /*26f0*/  FFMA R16, R16, R19, R67 ;  /* 0x0000001310107223 */ /* 0x001fc80000000043 */
[----:B-1----:R-:W-:Y:S02]  /*2700*/  FFMA R17, R17, R20, R16 ;  /* 0x0000001411117223 */ /* 0x002fe40000000010 */
[----:B------:R-:W0:Y:S04]  /*2710*/  LDS R16, [R27+0x134] ;  /* 0x000134001b107984 */ /* 0x000e280000000800 */
[----:B------:R-:W1:Y:S01]  /*2720*/  LDS R20, [R27+0x214] ;  /* 0x000214001b147984 */ /* 0x000e620000000800 */
[----:B0-----:R-:W-:-:S03]  /*2730*/  FFMA R17, R16, R21, R17 ;  /* 0x0000001510117223 */ /* 0x001fc60000000011 */
[----:B------:R-:W-:Y:S01]  /*2740*/  LDS R21, [R27+0x230] ;  /* 0x000230001b157984 */ /* 0x000fe20000000800 */
[----:B------:R-:W-:-:S04]  /*2750*/  FFMA R17, R18, R22, R17 ;  /* 0x0000001612117223 */ /* 0x000fc80000000011 */
[----:B-1----:R-:W-:Y:S02]  /*2760*/  FFMA R22, R20, R23, R17 ;  /* 0x0000001714167223 */ /* 0x002fe40000000011 */
[----:B------:R-:W0:Y:S04]  /*2770*/  LDS.128 R16, [R26+0x20] ;  /* 0x000020001a107984 */ /* 0x000e280000000c00 */
[----:B------:R-:W1:Y:S04]  /*2780*/  LDS R20, [R27+0x2f4] ;  /* 0x0002f4001b147984 */ /* 0x000e680000000800 */
[----:B------:R-:W2:Y:S01]  /*2790*/  LDS R23, [R27+0x310] ;  /* 0x000310001b177984 */ /* 0x000ea20000000800 */
[----:B0-----:R-:W-:-:S03]  /*27a0*/  FFMA R21, R21, R16, R22 ;  /* 0x0000001015157223 */ /* 0x001fc60000000016 */
[----:B------:R-:W0:Y:S01]  /*27b0*/  LDS R16, [R27+0x32c] ;  /* 0x00032c001b107984 */ /* 0x000e220000000800 */
[----:B-1----:R-:W-:-:S04]  /*27c0*/  FFMA R20, R20, R17, R21 ;  /* 0x0000001114147223 */ /* 0x002fc80000000015 */
[----:B--2---:R-:W-:Y:S02]  /*27d0*/  FFMA R17, R23, R18, R20 ;  /* 0x0000001217117223 */ /* 0x004fe40000000014 */
[----:B------:R-:W-:Y:S04]  /*27e0*/  LDS R18, [R27+0x3f0] ;  /* 0x0003f0001b127984 */ /* 0x000fe80000000800 */
[----:B------:R-:W1:Y:S01]  /*27f0*/  LDS.128 R20, [R26+0x30] ;  /* 0x000030001a147984 */ /* 0x000e620000000c00 */
[----:B0-----:R-:W-:-:S03]  /*2800*/  FFMA R17, R16, R19, R17 ;  /* 0x0000001310117223 */ /* 0x001fc60000000011 */
[----:B------:R-:W0:Y:S01]  /*2810*/  LDS R16, [R27+0x40c] ;  /* 0x00040c001b107984 */ /* 0x000e220000000800 */
[----:B-1----:R-:W-:-:S03]  /*2820*/  FFMA R19, R18, R20, R17 ;  /* 0x0000001412137223 */ /* 0x002fc60000000011 */
[----:B------:R-:W1:Y:S04]  /*2830*/  LDS R17, [R27+0x428] ;  /* 0x000428001b117984 */ /* 0x000e680000000800 */
[----:B------:R-:W2:Y:S04]  /*2840*/  LDS R18, [R27+0x4ec] ;  /* 0x0004ec001b127984 */ /* 0x000ea80000000800 */
[----:B------:R-:W-:Y:S01]  /*2850*/  LDS R20, [R27+0x524] ;  /* 0x000524001b147984 */ /* 0x000fe20000000800 */
[----:B0-----:R-:W-:-:S03]  /*2860*/  FFMA R16, R16, R21, R19 ;  /* 0x0000001510107223 */ /* 0x001fc60000000013 */
[----:B------:R-:W-:Y:S01]  /*2870*/  LDS R21, [R27+0x508] ;  /* 0x000508001b157984 */ /* 0x000fe20000000800 */
[----:B-1----:R-:W-:-:S04]  /*2880*/  FFMA R17, R17, R22, R16 ;  /* 0x0000001611117223 */ /* 0x002fc80000000010 */
[----:B--2---:R-:W-:Y:S02]  /*2890*/  FFMA R22, R18, R23, R17 ;  /* 0x0000001712167223 */ /* 0x004fe40000000011 */
[----:B------:R-:W0:Y:S02]  /*28a0*/  LDS.128 R16, [R26+0x40] ;  /* 0x000040001a107984 */ /* 0x000e240000000c00 */
[----:B0-----:R-:W-:Y:S02]  /*28b0*/  FFMA R21, R21, R16, R22 ;  /* 0x0000001015157223 */ /* 0x001fe40000000016 */
[----:B------:R-:W0:Y:S02]  /*28c0*/  LDS R16, [R27+0x604] ;  /* 0x000604001b107984 */ /* 0x000e240000000800 */
[----:B------:R-:W-:Y:S02]  /*28d0*/  FFMA R17, R20, R17, R21 ;  /* 0x0000001114117223 */ /* 0x000fe40000000015 */
[----:B------:R-:W-:Y:S02]  /*28e0*/  LDS.128 R20, [R26+0x50] ;  /* 0x000050001a147984 */ /* 0x000fe40000000c00 */
[----:B------:R-:W-:-:S02]  /*28f0*/  FFMA R63, R66, R18, R17 ;  /* 0x00000012423f7223 */ /* 0x000fc40000000011 */
[----:B------:R-:W1:Y:S04]  /*2900*/  LDS R17, [R27+0x620] ;  /* 0x000620001b117984 */ /* 0x000e680000000800 */
[----:B------:R-:W-:Y:S04]  /*2910*/  LDS R18, [R27+0x71c] ;  /* 0x00071c001b127984 */ /* 0x000fe80000000800 */
[----:B------:R-:W-:Y:S01]  /*2920*/  LDS R66, [R27+0xdc8] ;  /* 0x000dc8001b427984 */ /* 0x000fe20000000800 */
[----:B0-----:R-:W-:-:S04]  /*2930*/  FFMA R16, R16, R19, R63 ;  /* 0x0000001310107223 */ /* 0x001fc8000000003f */
[----:B-1----:R-:W-:Y:S02]  /*2940*/  FFMA R19, R17, R20, R16 ;  /* 0x0000001411137223 */ /* 0x002fe40000000010 */
[----:B------:R-:W0:Y:S04]  /*2950*/  LDS R16, [R27+0x6e4] ;  /* 0x0006e4001b107984 */ /* 0x000e280000000800 */
[----:B------:R-:W1:Y:S04]  /*2960*/  LDS R17, [R27+0x700] ;  /* 0x000700001b117984 */ /* 0x000e680000000800 */
[----:B------:R-:W-:Y:S01]  /*2970*/  LDS R20, [R27+0x7e0] ;  /* 0x0007e0001b147984 */ /* 0x000fe20000000800 */
[----:B0-----:R-:W-:-:S03]  /*2980*/  FFMA R16, R16, R21, R19 ;  /* 0x0000001510107223 */ /* 0x001fc60000000013 */
[----:B------:R-:W-:Y:S01]  /*2990*/  LDS R21, [R27+0x818] ;  /* 0x000818001b157984 */ /* 0x000fe20000000800 */
[----:B-1----:R-:W-:-:S03]  /*29a0*/  FFMA R17, R17, R22, R16 ;  /* 0x0000001611117223 */ /* 0x002fc60000000010 */
[----:B------:R-:W-:Y:S01]  /*29b0*/  LDS R22, [R27+0x7fc] ;  /* 0x0007fc001b167984 */ /* 0x000fe20000000800 */
[----:B------:R-:W-:-:S03]  /*29c0*/  FFMA R23, R18, R23, R17 ;  /* 0x0000001712177223 */ /* 0x000fc60000000011 */
[----:B------:R-:W0:Y:S02]  /*29d0*/  LDS.128 R16, [R26+0x60] ;  /* 0x000060001a107984 */ /* 0x000e240000000c00 */
[----:B0-----:R-:W-:Y:S02]  /*29e0*/  FFMA R23, R20, R16, R23 ;  /* 0x0000001014177223 */ /* 0x001fe40000000017 */
[----:B------:R-:W0:Y:S02]  /*29f0*/  LDS R16, [R27+0x8dc] ;  /* 0x0008dc001b107984 */ /* 0x000e240000000800 */
[----:B------:R-:W-:Y:S02]  /*2a00*/  FFMA R22, R22, R17, R23 ;  /* 0x0000001116167223 */ /* 0x000fe40000000017 */
[----:B------:R-:W-:Y:S02]  /*2a10*/  LDS R17, [R27+0x8f8] ;  /* 0x0008f8001b117984 */ /* 0x000fe40000000800 */
[----:B------:R-:W-:-:S02]  /*2a20*/  FFMA R63, R21, R18, R22 ;  /* 0x00000012153f7223 */ /* 0x000fc40000000016 */
        /* <DEDUP_REMOVED lines=90> */
[----:B------:R-:W-:Y:S01]  /*2fd0*/  LDS R18, [R27+0x16dc] ;  /* 0x0016dc001b127984 */ /* 0x000fe20000000800 */
[----:B0-----:R-:W-:-:S04]  /*2fe0*/  FFMA R16, R16, R19, R63 ;  /* 0x0000001310107223 */ /* 0x001fc8000000003f */
[----:B-1----:R-:W-:Y:S02]  /*2ff0*/  FFMA R19, R17, R20, R16 ;  /* 0x0000001411137223 */ /* 0x002fe40000000010 */
[----:B------:R-:W0:Y:S04]  /*3000*/  LDS R16, [R27+0x16a4] ;  /* 0x0016a4001b107984 */ /* 0x000e280000000800 */
[----:B------:R-:W1:Y:S01]  /*3010*/  LDS R17, [R27+0x16c0] ;  /* 0x0016c0001b117984 */ /* 0x000e620000000800 */
[----:B------:R-:W-:Y:S01]  /*3020*/  BAR.SYNC.DEFER_BLOCKING 0x0 ;  /* 0x0000000000007b1d */ /* 0x000fe20000010000 */
[----:B------:R-:W-:-:S05]  /*3030*/  ISETP.NE.AND P6, PT, R45, RZ, PT ;  /* 0x000000ff2d00720c */ /* 0x000fca0003fc5270 */
[----:B------:R-:W-:Y:S01]  /*3040*/  BSSY.RECONVERGENT B0, `(.L_x_35) ;  /* 0x0000016000007945 */ /* 0x000fe20003800200 */
[----:B------:R2:W-:Y:S04]  /*3050*/  STS [R39], R62 ;  /* 0x0000003e27007388 */ /* 0x0005e80000000800 */
[----:B------:R2:W-:Y:S04]  /*3060*/  STS [R39+0x4], R61 ;  /* 0x0000043d27007388 */ /* 0x0005e80000000800 */
[----:B----4-:R2:W-:Y:S04]  /*3070*/  STS [R39+0x8], R60 ;  /* 0x0000083c27007388 */ /* 0x0105e80000000800 */
[----:B-----5:R2:W-:Y:S04]  /*3080*/  STS [R39+0xc], R59 ;  /* 0x00000c3b27007388 */ /* 0x0205e80000000800 */
[----:B------:R2:W-:Y:S04]  /*3090*/  STS [R39+0x10], R58 ;  /* 0x0000103a27007388 */ /* 0x0005e80000000800 */
[----:B------:R2:W-:Y:S01]  /*30a0*/  STS [R39+0x14], R57 ;  /* 0x0000143927007388 */ /* 0x0005e20000000800 */
[----:B0-----:R-:W-:-:S04]  /*30b0*/  FFMA R16, R16, R21, R19 ;  /* 0x0000001510107223 */ /* 0x001fc80000000013 */
[----:B-1----:R-:W-:-:S04]  /*30c0*/  FFMA R17, R17, R22, R16 ;  /* 0x0000001611117223 */ /* 0x002fc80000000010 */
[----:B------:R-:W-:Y:S01]  /*30d0*/  FFMA R23, R18, R23, R17 ;  /* 0x0000001712177223 */ /* 0x000fe20000000011 */
[----:B--2---:R-:W-:Y:S06]  /*30e0*/  @P6 BRA `(.L_x_36) ;  /* 0x00000000002c6947 */ /* 0x004fec0003800000 */
[----:B------:R-:W-:Y:S01]  /*30f0*/  LOP3.LUT R17, R10, 0xffff, RZ, 0xc0, !PT ;  /* 0x0000ffff0a117812 */ /* 0x000fe200078ec0ff */
[----:B------:R-:W-:Y:S01]  /*3100*/  BSSY.RECONVERGENT B1, `(.L_x_37) ;  /* 0x0000008000017945 */ /* 0x000fe20003800200 */
[----:B------:R-:W-:Y:S02]  /*3110*/  IMAD.MOV.U32 R16, RZ, RZ, RZ ;  /* 0x000000ffff107224 */ /* 0x000fe400078e00ff */
[----:B------:R-:W-:-:S13]  /*3120*/  ISETP.GT.U32.AND P6, PT, R17, 0x30, PT ;  /* 0x000000301100780c */ /* 0x000fda0003fc4070 */
[----:B------:R-:W-:Y:S05]  /*3130*/  @P6 BRA `(.L_x_38) ;  /* 0x0000000000106947 */ /* 0x000fea0003800000 */
[----:B------:R-:W0:Y:S01]  /*3140*/  LDC.64 R16, c[0x0][0x380] ;  /* 0x0000e000ff107b82 */ /* 0x000e220000000a00 */
[----:B------:R-:W-:-:S04]  /*3150*/  IMAD R19, R14, 0x498, R8 ;  /* 0x000004980e137824 */ /* 0x000fc800078e0208 */
[----:B0-----:R-:W-:-:S06]  /*3160*/  IMAD.WIDE.U32 R16, R19, 0x4, R16 ;  /* 0x0000000413107825 */ /* 0x001fcc00078e0010 */
[----:B------:R0:W5:Y:S02]  /*3170*/  LDG.E.CONSTANT R16, desc[UR4][R16.64] ;  /* 0x0000000410107981 */ /* 0x000164000c1e9900 */
.L_x_38:
[----:B------:R-:W-:Y:S05]  /*3180*/  BSYNC.RECONVERGENT B1 ;  /* 0x0000000000017941 */ /* 0x000fea0003800200 */
.L_x_37:
[----:B-----5:R1:W-:Y:S02]  /*3190*/  STS [R39+0x18], R16 ;  /* 0x0000181027007388 */ /* 0x0203e40000000800 */
.L_x_36:
[----:B------:R-:W-:Y:S05]  /*31a0*/  BSYNC.RECONVERGENT B0 ;  /* 0x0000000000007941 */ /* 0x000fea0003800200 */
.L_x_35:
[----:B------:R-:W-:Y:S01]  /*31b0*/  ISETP.NE.AND P6, PT, R44, RZ, PT ;  /* 0x000000ff2c00720c */ /* 0x000fe20003fc5270 */
[----:B------:R-:W-:-:S12]  /*31c0*/  BSSY.RECONVERGENT B0, `(.L_x_39) ;  /* 0x000000d000007945 */ /* 0x000fd80003800200 */
[----:B------:R-:W-:Y:S05]  /*31d0*/  @P6 BRA `(.L_x_40) ;  /* 0x00000000002c6947 */ /* 0x000fea0003800000 */
[----:B0-----:R-:W-:Y:S01]  /*31e0*/  LOP3.LUT R17, R11, 0xffff, RZ, 0xc0, !PT ;  /* 0x0000ffff0b117812 */ /* 0x001fe200078ec0ff */
[----:B------:R-:W-:Y:S01]  /*31f0*/  BSSY.RECONVERGENT B1, `(.L_x_41) ;  /* 0x0000008000017945 */ /* 0x000fe20003800200 */
[----:B-1----:R-:W-:Y:S02]  /*3200*/  IMAD.MOV.U32 R16, RZ, RZ, RZ ;  /* 0x000000ffff107224 */ /* 0x002fe400078e00ff */
[----:B------:R-:W-:-:S13]  /*3210*/  ISETP.GT.U32.AND P6, PT, R17, 0x30, PT ;  /* 0x000000301100780c */ /* 0x000fda0003fc4070 */
[----:B------:R-:W-:Y:S05]  /*3220*/  @P6 BRA `(.L_x_42) ;  /* 0x0000000000106947 */ /* 0x000fea0003800000 */
[----:B------:R-:W0:Y:S01]  /*3230*/  LDC.64 R16, c[0x0][0x380] ;  /* 0x0000e000ff107b82 */ /* 0x000e220000000a00 */
[----:B------:R-:W-:-:S04]  /*3240*/  IMAD R19, R14, 0x498, R9 ;  /* 0x000004980e137824 */ /* 0x000fc800078e0209 */
[----:B0-----:R-:W-:-:S06]  /*3250*/  IMAD.WIDE.U32 R16, R19, 0x4, R16 ;  /* 0x0000000413107825 */ /* 0x001fcc00078e0010 */
[----:B------:R0:W5:Y:S02]  /*3260*/  LDG.E.CONSTANT R16, desc[UR4][R16.64] ;  /* 0x0000000410107981 */ /* 0x000164000c1e9900 */
.L_x_42:
[----:B------:R-:W-:Y:S05]  /*3270*/  BSYNC.RECONVERGENT B1 ;  /* 0x0000000000017941 */ /* 0x000fea0003800200 */
.L_x_41:
[----:B-----5:R2:W-:Y:S02]  /*3280*/  STS [R39+0x1c], R16 ;  /* 0x00001c1027007388 */ /* 0x0205e40000000800 */
.L_x_40:
[----:B------:R-:W-:Y:S05]  /*3290*/  BSYNC.RECONVERGENT B0 ;  /* 0x0000000000007941 */ /* 0x000fea0003800200 */
.L_x_39:
[----:B------:R-:W-:Y:S02]  /*32a0*/  P2R R59, PR, RZ, 0x4 ;  /* 0x00000004ff3b7803 */ /* 0x000fe40000000000 */
[----:B------:R-:W-:Y:S02]  /*32b0*/  ISETP.NE.AND P6, PT, R42, RZ, PT ;  /* 0x000000ff2a00720c */ /* 0x000fe40003fc5270 */
[----:B------:R-:W-:Y:S02]  /*32c0*/  ISETP.NE.AND P2, PT, R43, RZ, PT ;  /* 0x000000ff2b00720c */ /* 0x000fe40003f45270 */
[----:B------:R-:W-:Y:S02]  /*32d0*/  P2R R57, PR, RZ, 0x1 ;  /* 0x00000001ff397803 */ /* 0x000fe40000000000 */
[----:B------:R-:W-:-:S07]  /*32e0*/  P2R R58, PR, RZ, 0x2 ;  /* 0x00000002ff3a7803 */ /* 0x000fce0000000000 */
[----:B------:R-:W3:Y:S04]  /*32f0*/  @!P6 LDG.E.CONSTANT R69, desc[UR4][R64.64+0x10] ;  /* 0x000010044045e981 */ /* 0x000ee8000c1e9900 */
[----:B------:R-:W4:Y:S04]  /*3300*/  @!P2 LDG.E.CONSTANT R67, desc[UR4][R64.64+0x4] ;  /* 0x000004044043a981 */ /* 0x000f28000c1e9900 */
[----:B---3--:R-:W-:Y:S04]  /*3310*/  @!P6 STS [R28+0x4], R69 ;  /* 0x000004451c00e388 */ /* 0x008fe80000000800 */
[----:B----4-:R-:W-:Y:S01]  /*3320*/  @!P2 STS [R28], R67 ;  /* 0x000000431c00a388 */ /* 0x010fe20000000800 */
[----:B------:R-:W-:Y:S06]  /*3330*/  BAR.SYNC.DEFER_BLOCKING 0x0 ;  /* 0x0000000000007b1d */ /* 0x000fec0000010000 */
[----:B------:R-:W-:Y:S04]  /*3340*/  LDS R20, [R27] ;  /* 0x000000001b147984 */ /* 0x000fe80000000800 */
[----:B012---:R-:W0:Y:S04]  /*3350*/  LDS.128 R16, [R26] ;  /* 0x000000001a107984 */ /* 0x007e280000000c00 */
[----:B------:R-:W1:Y:S04]  /*3360*/  LDS R62, [R27+0x1c] ;  /* 0x00001c001b3e7984 */ /* 0x000e680000000800 */
[----:B------:R-:W2:Y:S04]  /*3370*/  LDS R61, [R27+0x38] ;  /* 0x000038001b3d7984 */ /* 0x000ea80000000800 */
[----:B------:R-:W3:Y:S04]  /*3380*/  LDS R60, [R27+0xfc] ;  /* 0x0000fc001b3c7984 */ /* 0x000ee80000000800 */
[----:B------:R-:W-:Y:S04]  /*3390*/  LDS R63, [R27+0x118] ;  /* 0x000118001b3f7984 */ /* 0x000fe80000000800 */
[----:B------:R-:W-:Y:S01]  /*33a0*/  LDS R67, [R27+0x310] ;  /* 0x000310001b437984 */ /* 0x000fe20000000800 */
[----:B0-----:R-:W-:-:S03]  /*33b0*/  FFMA R66, R20, R16, R23 ;  /* 0x0000001014427223 */ /* 0x001fc60000000017 */
[----:B------:R-:W0:Y:S04]  /*33c0*/  LDS.128 R20, [R26+0x10] ;  /* 0x000010001a147984 */ /* 0x000e280000000c00 */
[----:B------:R-:W4:Y:S01]  /*33d0*/  LDS R16, [R27+0x134] ;  /* 0x000134001b107984 */ /* 0x000f220000000800 */
[----:B-1----:R-:W-:-:S03]  /*33e0*/  FFMA R62, R62, R17, R66 ;  /* 0x000000113e3e7223 */ /* 0x002fc60000000042 */
[----:B------:R-:W-:Y:S01]  /*33f0*/  LDS R66, [R27+0x214] ;  /* 0x000214001b427984 */ /* 0x000fe20000000800 */
[----:B--2---:R-:W-:-:S03]  /*3400*/  FFMA R17, R61, R18, R62 ;  /* 0x000000123d117223 */ /* 0x004fc6000000003e */
[----:B------:R-:W1:Y:S01]  /*3410*/  LDS R61, [R27+0x1f8] ;  /* 0x0001f8001b3d7984 */ /* 0x000e620000000800 */
[----:B---3--:R-:W-:-:S03]  /*3420*/  FFMA R60, R60, R19, R17 ;  /* 0x000000133c3c7223 */ /* 0x008fc60000000011 */
[----:B------:R-:W-:Y:S01]  /*3430*/  LDS R62, [R27+0x32c] ;  /* 0x00032c001b3e7984 */ /* 0x000fe20000000800 */
[----:B0-----:R-:W-:-:S03]  /*3440*/  FFMA R63, R63, R20, R60 ;  /* 0x000000143f3f7223 */ /* 0x001fc6000000003c */
[----:B------:R-:W-:Y:S01]  /*3450*/  LDS R60, [R27+0x2f4] ;  /* 0x0002f4001b3c7984 */ /* 0x000fe20000000800 */
[----:B----4-:R-:W-:-:S03]  /*3460*/  FFMA R20, R16, R21, R63 ;  /* 0x0000001510147223 */ /* 0x010fc6000000003f */
[----:B------:R-:W-:Y:S04]  /*3470*/  LDS R63, [R27+0x230] ;  /* 0x000230001b3f7984 */ /* 0x000fe80000000800 */
[----:B------:R-:W0:Y:S01]  /*3480*/  LDS.128 R16, [R26+0x20] ;  /* 0x000020001a107984 */ /* 0x000e220000000c00 */
[----:B-1----:R-:W-:-:S04]  /*3490*/  FFMA R61, R61, R22, R20 ;  /* 0x000000163d3d7223 */ /* 0x002fc80000000014 */
[----:B------:R-:W-:Y:S02]  /*34a0*/  FFMA R66, R66, R23, R61 ;  /* 0x0000001742427223 */ /* 0x000fe4000000003d */
[----:B------:R-:W-:Y:S04]  /*34b0*/  LDS R61, [R27+0x3f0] ;  /* 0x0003f0001b3d7984 */ /* 0x000fe80000000800 */
[----:B------:R-:W1:Y:S01]  /*34c0*/  LDS.128 R20, [R26+0x30] ;  /* 0x000030001a147984 */ /* 0x000e620000000c00 */
[----:B0-----:R-:W-:-:S03]  /*34d0*/  FFMA R63, R63, R16, R66 ;  /* 0x000000103f3f7223 */ /* 0x001fc60000000042 */
[----:B------:R-:W-:Y:S01]  /*34e0*/  LDS R66, [R27+0x4ec] ;  /* 0x0004ec001b427984 */ /* 0x000fe20000000800 */
[----:B------:R-:W-:-:S03]  /*34f0*/  FFMA R16, R60, R17, R63 ;  /* 0x000000113c107223 */ /* 0x000fc6000000003f */
[----:B------:R-:W0:Y:S04]  /*3500*/  LDS R60, [R27+0x40c] ;  /* 0x00040c001b3c7984 */ /* 0x000e280000000800 */
[----:B------:R-:W2:Y:S01]  /*3510*/  LDS R63, [R27+0x428] ;  /* 0x000428001b3f7984 */ /* 0x000ea20000000800 */
[----:B------:R-:W-:-:S04]  /*3520*/  FFMA R67, R67, R18, R16 ;  /* 0x0000001243437223 */ /* 0x000fc80000000010 */
[----:B------:R-:W-:Y:S02]  /*3530*/  FFMA R62, R62, R19, R67 ;  /* 0x000000133e3e7223 */ /* 0x000fe40000000043 */
[----:B------:R-:W-:Y:S04]  /*3540*/  LDS R67, [R27+0x508] ;  /* 0x000508001b437984 */ /* 0x000fe80000000800 */
[----:B------:R-:W3:Y:S01]  /*3550*/  LDS.128 R16, [R26+0x40] ;  /* 0x000040001a107984 */ /* 0x000ee20000000c00 */
[----:B-1----:R-:W-:-:S03]  /*3560*/  FFMA R61, R61, R20, R62 ;  /* 0x000000143d3d7223 */ /* 0x002fc6000000003e */
[----:B------:R-:W1:Y:S01]  /*3570*/  LDS R62, [R27+0x524] ;  /* 0x000524001b3e7984 */ /* 0x000e620000000800 */
[----:B0-----:R-:W-:-:S03]  /*3580*/  FFMA R60, R60, R21, R61 ;  /* 0x000000153c3c7223 */ /* 0x001fc6000000003d */
[----:B------:R-:W0:Y:S01]  /*3590*/  LDS R61, [R27+0x5e8] ;  /* 0x0005e8001b3d7984 */ /* 0x000e220000000800 */
[----:B--2---:R-:W-:-:S03]  /*35a0*/  FFMA R63, R63, R22, R60 ;  /* 0x000000163f3f7223 */ /* 0x004fc6000000003c */
[----:B------:R-:W-:Y:S01]  /*35b0*/  LDS R60, [R27+0x71c] ;  /* 0x00071c001b3c7984 */ /* 0x000fe20000000800 */
[----:B------:R-:W-:-:S03]  /*35c0*/  FFMA R20, R66, R23, R63 ;  /* 0x0000001742147223 */ /* 0x000fc6000000003f */
[----:B------:R-:W2:Y:S01]  /*35d0*/  LDS R66, [R27+0x604] ;  /* 0x000604001b427984 */ /* 0x000ea20000000800 */
[----:B---3--:R-:W-:-:S03]  /*35e0*/  FFMA R63, R67, R16, R20 ;  /* 0x00000010433f7223 */ /* 0x008fc60000000014 */
[----:B------:R-:W-:Y:S04]  /*35f0*/  LDS R67, [R27+0x620] ;  /* 0x000620001b437984 */ /* 0x000fe80000000800 */
[----:B------:R-:W3:Y:S04]  /*3600*/  LDS.128 R20, [R26+0x50] ;  /* 0x000050001a147984 */ /* 0x000ee80000000c00 */
[----:B------:R-:W4:Y:S01]  /*3610*/  LDS R16, [R27+0x6e4] ;  /* 0x0006e4001b107984 */ /* 0x000f220000000800 */
[----:B-1----:R-:W-:-:S03]  /*3620*/  FFMA R62, R62, R17, R63 ;  /* 0x000000113e3e7223 */ /* 0x002fc6000000003f */
[----:B------:R-:W1:Y:S01]  /*3630*/  LDS R63, [R27+0x700] ;  /* 0x000700001b3f7984 */ /* 0x000e620000000800 */
[----:B0-----:R-:W-:-:S03]  /*3640*/  FFMA R61, R61, R18, R62 ;  /* 0x000000123d3d7223 */ /* 0x001fc6000000003e */
[----:B------:R-:W-:Y:S01]  /*3650*/  LDS R62, [R27+0x8dc] ;  /* 0x0008dc001b3e7984 */ /* 0x000fe20000000800 */
[----:B--2---:R-:W-:-:S03]  /*3660*/  FFMA R66, R66, R19, R61 ;  /* 0x0000001342427223 */ /* 0x004fc6000000003d */
[----:B------:R-:W-:Y:S01]  /*3670*/  LDS R61, [R27+0x7e0] ;  /* 0x0007e0001b3d7984 */ /* 0x000fe20000000800 */
[----:B---3--:R-:W-:-:S03]  /*3680*/  FFMA R67, R67, R20, R66 ;  /* 0x0000001443437223 */ /* 0x008fc60000000042 */
[----:B------:R-:W-:Y:S01]  /*3690*/  LDS R66, [R27+0x7fc] ;  /* 0x0007fc001b427984 */ /* 0x000fe20000000800 */
[----:B----4-:R-:W-:-:S03]  /*36a0*/  FFMA R20, R16, R21, R67 ;  /* 0x0000001510147223 */ /* 0x010fc60000000043 */
[----:B------:R-:W0:Y:S01]  /*36b0*/  LDS.128 R16, [R26+0x60] ;  /* 0x000060001a107984 */ /* 0x000e220000000c00 */
[----:B-1----:R-:W-:-:S03]  /*36c0*/  FFMA R21, R63, R22, R20 ;  /* 0x000000163f157223 */ /* 0x002fc60000000014 */
[----:B------:R-:W1:Y:S01]  /*36d0*/  LDS R63, [R27+0x818] ;  /* 0x000818001b3f7984 */ /* 0x000e620000000800 */
[----:B------:R-:W-:-:S03]  /*36e0*/  FFMA R60, R60, R23, R21 ;  /* 0x000000173c3c7223 */ /* 0x000fc60000000015 */
[----:B------:R-:W-:Y:S04]  /*36f0*/  LDS R67, [R27+0x8f8] ;  /* 0x0008f8001b437984 */ /* 0x000fe80000000800 */
[----:B------:R-:W2:Y:S01]  /*3700*/  LDS.128 R20, [R26+0x70] ;  /* 0x000070001a147984 */ /* 0x000ea20000000c00 */
[----:B0-----:R-:W-:-:S03]  /*3710*/  FFMA R61, R61, R16, R60 ;  /* 0x000000103d3d7223 */ /* 0x001fc6000000003c */
[----:B------:R-:W0:Y:S01]  /*3720*/  LDS R60, [R27+0x914] ;  /* 0x000914001b3c7984 */ /* 0x000e220000000800 */
[----:B------:R-:W-:-:S03]  /*3730*/  FFMA R66, R66, R17, R61 ;  /* 0x0000001142427223 */ /* 0x000fc6000000003d */
[----:B------:R-:W3:Y:S01]  /*3740*/  LDS R61, [R27+0x9d8] ;  /* 0x0009d8001b3d7984 */ /* 0x000ee20000000800 */
[----:B-1----:R-:W-:Y:S01]  /*3750*/  FFMA R63, R63, R18, R66 ;  /* 0x000000123f3f7223 */ /* 0x002fe20000000042 */
[----:B------:R-:W-:Y:S02]  /*3760*/  ISETP.NE.AND P0, PT, R53, RZ, PT ;  /* 0x000000ff3500720c */ /* 0x000fe40003f05270 */
[----:B------:R-:W-:Y:S01]  /*3770*/  LDS R66, [R27+0xccc] ;  /* 0x000ccc001b427984 */ /* 0x000fe20000000800 */
[----:B------:R-:W-:-:S03]  /*3780*/  FFMA R16, R62, R19, R63 ;  /* 0x000000133e107223 */ /* 0x000fc6000000003f */
[----:B------:R-:W1:Y:S01]  /*3790*/  LDS R62, [R27+0x9f4] ;  /* 0x0009f4001b3e7984 */ /* 0x000e620000000800 */
[----:B--2---:R-:W-:-:S03]  /*37a0*/  FFMA R69, R67, R20, R16 ;  /* 0x0000001443457223 */ /* 0x004fc60000000010 */
[----:B------:R-:W-:Y:S04]  /*37b0*/  LDS R67, [R27+0xa10] ;  /* 0x000a10001b437984 */ /* 0x000fe80000000800 */
[----:B------:R-:W2:Y:S04]  /*37c0*/  LDS.128 R16, [R26+0x80] ;  /* 0x000080001a107984 */ /* 0x000ea80000000c00 */
[----:B------:R-:W4:Y:S04]  /*37d0*/  LDS R20, [R27+0xad4] ;  /* 0x000ad4001b147984 */ /* 0x000f280000000800 */
[----:B------:R-:W5:Y:S01]  /*37e0*/  LDS R63, [R27+0xaf0] ;  /* 0x000af0001b3f7984 */ /* 0x000f620000000800 */
[----:B0-----:R-:W-:-:S04]  /*37f0*/  FFMA R60, R60, R21, R69 ;  /* 0x000000153c3c7223 */ /* 0x001fc80000000045 */
[----:B---3--:R-:W-:Y:S02]  /*3800*/  FFMA R61, R61, R22, R60 ;  /* 0x000000163d3d7223 */ /* 0x008fe4000000003c */
[----:B------:R-:W0:Y:S02]  /*3810*/  LDS R60, [R27+0xb0c] ;  /* 0x000b0c001b3c7984 */ /* 0x000e240000000800 */
[----:B-1----:R-:W-:Y:S02]  /*3820*/  FFMA R62, R62, R23, R61 ;  /* 0x000000173e3e7223 */ /* 0x002fe4000000003d */
[----:B------:R-:W-:Y:S02]  /*3830*/  LDS R61, [R27+0xbd0] ;  /* 0x000bd0001b3d7984 */ /* 0x000fe40000000800 */
[----:B--2---:R-:W-:Y:S02]  /*3840*/  FFMA R67, R67, R16, R62 ;  /* 0x0000001043437223 */ /* 0x004fe4000000003e */
[----:B------:R-:W-:Y:S02]  /*3850*/  LDS R62, [R27+0xbec] ;  /* 0x000bec001b3e7984 */ /* 0x000fe40000000800 */
[----:B----4-:R-:W-:-:S02]  /*3860*/  FFMA R16, R20, R17, R67 ;  /* 0x0000001114107223 */ /* 0x010fc40000000043 */
[----:B------:R-:W1:Y:S02]  /*3870*/  LDS.128 R20, [R26+0x90] ;  /* 0x000090001a147984 */ /* 0x000e640000000c00 */
[----:B-----5:R-:W-:Y:S02]  /*3880*/  FFMA R63, R63, R18, R16 ;  /* 0x000000123f3f7223 */ /* 0x020fe40000000010 */
[----:B------:R-:W2:Y:S01]  /*3890*/  @P0 LDC.64 R16, c[0x0][0x380] ;  /* 0x0000e000ff100b82 */ /* 0x000ea20000000a00 */
[----:B------:R-:W-:Y:S02]  /*38a0*/  IADD3 R56, PT, PT, R56, -0x7, RZ ;  /* 0xfffffff938387810 */ /* 0x000fe40007ffe0ff */
[----:B------:R-:W-:-:S04]  /*38b0*/  LOP3.LUT R67, R41, 0xffff, RZ, 0xc0, !PT ;  /* 0x0000ffff29437812 */ /* 0x000fc800078ec0ff */
[----:B------:R-:W-:-:S05]  /*38c0*/  IADD3 R67, PT, PT, R40, R56, R67 ;  /* 0x0000003828437210 */ /* 0x000fca0007ffe043 */
[----:B------:R-:W-:Y:S02]  /*38d0*/  @P0 IMAD R67, R14, 0x498, R67 ;  /* 0x000004980e430824 */ /* 0x000fe400078e0243 */
[----:B0-----:R-:W-:Y:S02]  /*38e0*/  FFMA R18, R60, R19, R63 ;  /* 0x000000133c127223 */ /* 0x001fe4000000003f */
[----:B------:R-:W0:Y:S01]  /*38f0*/  LDS R63, [R27+0xc08] ;  /* 0x000c08001b3f7984 */ /* 0x000e220000000800 */
[----:B------:R-:W-:Y:S02]  /*3900*/  @P0 VIADD R67, R67, 0x1 ;  /* 0x0000000143430836 */ /* 0x000fe40000000000 */
[----:B------:R-:W-:Y:S02]  /*3910*/  IMAD.MOV.U32 R60, RZ, RZ, RZ ;  /* 0x000000ffff3c7224 */ /* 0x000fe400078e00ff */
[----:B--2---:R-:W-:Y:S02]  /*3920*/  @P0 IMAD.WIDE.U32 R16, R67, 0x4, R16 ;  /* 0x0000000443100825 */ /* 0x004fe400078e0010 */
[----:B------:R-:W-:Y:S04]  /*3930*/  LDS R67, [R27+0xce8] ;  /* 0x000ce8001b437984 */ /* 0x000fe80000000800 */
[----:B------:R2:W3:Y:S01]  /*3940*/  @P0 LDG.E.CONSTANT R60, desc[UR4][R16.64] ;  /* 0x00000004103c0981 */ /* 0x0004e2000c1e9900 */
[----:B-1----:R-:W-:-:S03]  /*3950*/  FFMA R61, R61, R20, R18 ;  /* 0x000000143d3d7223 */ /* 0x002fc60000000012 */
[----:B--2---:R-:W1:Y:S01]  /*3960*/  LDS.128 R16, [R26+0xa0] ;  /* 0x0000a0001a107984 */ /* 0x004e620000000c00 */
[----:B------:R-:W-:-:S03]  /*3970*/  FFMA R20, R62, R21, R61 ;  /* 0x000000153e147223 */ /* 0x000fc6000000003d */
[----:B------:R-:W2:Y:S04]  /*3980*/  LDS R62, [R27+0xd04] ;  /* 0x000d04001b3e7984 */ /* 0x000ea80000000800 */
[----:B------:R-:W4:Y:S01]  /*3990*/  LDS R61, [R27+0xdc8] ;  /* 0x000dc8001b3d7984 */ /* 0x000f220000000800 */
[----:B0-----:R-:W-:-:S04]  /*39a0*/  FFMA R63, R63, R22, R20 ;  /* 0x000000163f3f7223 */ /* 0x001fc80000000014 */
[----:B------:R-:W-:Y:S02]  /*39b0*/  FFMA R20, R66, R23, R63 ;  /* 0x0000001742147223 */ /* 0x000fe4000000003f */
[----:B------:R-:W0:Y:S02]  /*39c0*/  LDS R66, [R27+0xde4] ;  /* 0x000de4001b427984 */ /* 0x000e240000000800 */
[----:B-1----:R-:W-:Y:S02]  /*39d0*/  FFMA R63, R67, R16, R20 ;  /* 0x00000010433f7223 */ /* 0x002fe40000000014 */
[----:B------:R-:W-:Y:S04]  /*39e0*/  LDS R67, [R27+0xe00] ;  /* 0x000e00001b437984 */ /* 0x000fe80000000800 */
[----:B------:R-:W1:Y:S01]  /*39f0*/  LDS.128 R20, [R26+0xb0] ;  /* 0x0000b0001a147984 */ /* 0x000e620000000c00 */
[----:B--2---:R-:W-:-:S03]  /*3a00*/  FFMA R16, R62, R17, R63 ;  /* 0x000000113e107223 */ /* 0x004fc6000000003f */
[----:B------:R-:W2:Y:S04]  /*3a10*/  LDS R62, [R27+0xec4] ;  /* 0x000ec4001b3e7984 */ /* 0x000ea80000000800 */
[----:B------:R-:W5:Y:S01]  /*3a20*/  LDS R63, [R27+0xee0] ;  /* 0x000ee0001b3f7984 */ /* 0x000f620000000800 */
[----:B----4-:R-:W-:-:S04]  /*3a30*/  FFMA R61, R61, R18, R16 ;  /* 0x000000123d3d7223 */ /* 0x010fc80000000010 */
[----:B0-----:R-:W-:Y:S02]  /*3a40*/  FFMA R16, R66, R19, R61 ;  /* 0x0000001342107223 */ /* 0x001fe4000000003d */
[----:B------:R-:W0:Y:S04]  /*3a50*/  LDS R66, [R27+0xefc] ;  /* 0x000efc001b427984 */ /* 0x000e280000000800 */
[----:B------:R-:W-:Y:S01]  /*3a60*/  LDS R61, [R27+0xfc0] ;  /* 0x000fc0001b3d7984 */ /* 0x000fe20000000800 */
[----:B-1----:R-:W-:-:S03]  /*3a70*/  FFMA R67, R67, R20, R16 ;  /* 0x0000001443437223 */ /* 0x002fc60000000010 */
[----:B------:R-:W1:Y:S01]  /*3a80*/  LDS.128 R16, [R26+0xc0] ;  /* 0x0000c0001a107984 */ /* 0x000e620000000c00 */
[----:B--2---:R-:W-:-:S04]  /*3a90*/  FFMA R62, R62, R21, R67 ;  /* 0x000000153e3e7223 */ /* 0x004fc80000000043 */
[----:B-----5:R-:W-:Y:S02]  /*3aa0*/  FFMA R21, R63, R22, R62 ;  /* 0x000000163f157223 */ /* 0x020fe4000000003e */
[----:B------:R-:W2:Y:S04]  /*3ab0*/  LDS R62, [R27+0xfdc] ;  /* 0x000fdc001b3e7984 */ /* 0x000ea80000000800 */
[----:B------:R-:W4:Y:S01]  /*3ac0*/  LDS R63, [R27+0xff8] ;  /* 0x000ff8001b3f7984 */ /* 0x000f220000000800 */
[----:B0-----:R-:W-:-:S03]  /*3ad0*/  FFMA R20, R66, R23, R21 ;  /* 0x0000001742147223 */ /* 0x001fc60000000015 */
[----:B------:R-:W0:Y:S01]  /*3ae0*/  LDS R66, [R27+0x10bc] ;  /* 0x0010bc001b427984 */ /* 0x000e220000000800 */
[----:B-1----:R-:W-:-:S03]  /*3af0*/  FFMA R67, R61, R16, R20 ;  /* 0x000000103d437223 */ /* 0x002fc60000000014 */
[----:B------:R-:W-:Y:S04]  /*3b00*/  LDS R61, [R27+0x10d8] ;  /* 0x0010d8001b3d7984 */ /* 0x000fe80000000800 */
[----:B------:R-:W1:Y:S01]  /*3b10*/  LDS.128 R20, [R26+0xd0] ;  /* 0x0000d0001a147984 */ /* 0x000e620000000c00 */
[----:B--2---:R-:W-:-:S04]  /*3b20*/  FFMA R62, R62, R17, R67 ;  /* 0x000000113e3e7223 */ /* 0x004fc80000000043 */
[----:B----4-:R-:W-:Y:S02]  /*3b30*/  FFMA R17, R63, R18, R62 ;  /* 0x000000123f117223 */ /* 0x010fe4000000003e */
        /* <DEDUP_REMOVED lines=9> */
[----:B------:R-:W2:Y:S02]  /*3bd0*/  LDS R62, [R27+0x12b4] ;  /* 0x0012b4001b3e7984 */ /* 0x000ea40000000800 */
[----:B0-----:R-:W-:Y:S02]  /*3be0*/  FFMA R20, R66, R23, R63 ;  /* 0x0000001742147223 */ /* 0x001fe4000000003f */
[----:B------:R-:W0:Y:S04]  /*3bf0*/  LDS R63, [R27+0x12d0] ;  /* 0x0012d0001b3f7984 */ /* 0x000e280000000800 */
[----:B------:R-:W4:Y:S01]  /*3c00*/  LDS R66, [R27+0x12ec] ;  /* 0x0012ec001b427984 */ /* 0x000f220000000800 */
[----:B-1----:R-:W-:-:S03]  /*3c10*/  FFMA R67, R61, R16, R20 ;  /* 0x000000103d437223 */ /* 0x002fc60000000014 */
[----:B------:R-:W-:Y:S04]  /*3c20*/  LDS R61, [R27+0x13b0] ;  /* 0x0013b0001b3d7984 */ /* 0x000fe80000000800 */
[----:B------:R-:W1:Y:S04]  /*3c30*/  LDS.128 R20, [R26+0xf0] ;  /* 0x0000f0001a147984 */ /* 0x000e680000000c00 */
[----:B------:R-:W5:Y:S01]  /*3c40*/  LDS R16, [R27+0x13cc] ;  /* 0x0013cc001b107984 */ /* 0x000f620000000800 */
[----:B--2---:R-:W-:Y:S01]  /*3c50*/  FFMA R62, R62, R17, R67 ;  /* 0x000000113e3e7223 */ /* 0x004fe20000000043 */
[----:B------:R-:W-:-:S02]  /*3c60*/  ISETP.NE.AND P1, PT, R52, RZ, PT ;  /* 0x000000ff3400720c */ /* 0x000fc40003f25270 */
[----:B------:R-:W-:Y:S01]  /*3c70*/  LOP3.LUT R68, R38, 0xffff, RZ, 0xc0, !PT ;  /* 0x0000ffff26447812 */ /* 0x000fe200078ec0ff */
[----:B0-----:R-:W-:Y:S01]  /*3c80*/  FFMA R63, R63, R18, R62 ;  /* 0x000000123f3f7223 */ /* 0x001fe2000000003e */
[----:B------:R-:W-:Y:S03]  /*3c90*/  LDS R67, [R27+0x15a8] ;  /* 0x0015a8001b437984 */ /* 0x000fe60000000800 */
[----:B----4-:R-:W-:Y:S01]  /*3ca0*/  FFMA R66, R66, R19, R63 ;  /* 0x0000001342427223 */ /* 0x010fe2000000003f */
[----:B------:R-:W-:Y:S04]  /*3cb0*/  LDS R62, [R27+0x14e4] ;  /* 0x0014e4001b3e7984 */ /* 0x000fe80000000800 */
[----:B------:R-:W0:Y:S01]  /*3cc0*/  LDS R63, [R27+0x13e8] ;  /* 0x0013e8001b3f7984 */ /* 0x000e220000000800 */
[----:B-1----:R-:W-:-:S03]  /*3cd0*/  FFMA R61, R61, R20, R66 ;  /* 0x000000143d3d7223 */ /* 0x002fc60000000042 */
[----:B------:R-:W1:Y:S01]  /*3ce0*/  LDS R20, [R27+0x14ac] ;  /* 0x0014ac001b147984 */ /* 0x000e620000000800 */
[----:B-----5:R-:W-:-:S03]  /*3cf0*/  FFMA R66, R16, R21, R61 ;  /* 0x0000001510427223 */ /* 0x020fc6000000003d */
[----:B------:R-:W-:Y:S04]  /*3d00*/  LDS R21, [R27+0x14c8] ;  /* 0x0014c8001b157984 */ /* 0x000fe80000000800 */
[----:B------:R-:W2:Y:S01]  /*3d10*/  LDS.128 R16, [R26+0x100] ;  /* 0x000100001a107984 */ /* 0x000ea20000000c00 */
[----:B------:R-:W-:-:S03]  /*3d20*/  IADD3 R69, PT, PT, R37, R56, R68 ;  /* 0x0000003825457210 */ /* 0x000fc60007ffe044 */
[----:B------:R-:W4:Y:S01]  /*3d30*/  LDS R61, [R27+0x15c4] ;  /* 0x0015c4001b3d7984 */ /* 0x000f220000000800 */
[----:B0-----:R-:W-:Y:S01]  /*3d40*/  FFMA R63, R63, R22, R66 ;  /* 0x000000163f3f7223 */ /* 0x001fe20000000042 */
[----:B------:R-:W-:Y:S02]  /*3d50*/  @P1 IMAD R69, R14, 0x498, R69 ;  /* 0x000004980e451824 */ /* 0x000fe400078e0245 */
[----:B------:R-:W-:Y:S01]  /*3d60*/  LDS R66, [R27+0x15e0] ;  /* 0x0015e0001b427984 */ /* 0x000fe20000000800 */
[----:B-1----:R-:W-:Y:S02]  /*3d70*/  FFMA R20, R20, R23, R63 ;  /* 0x0000001714147223 */ /* 0x002fe4000000003f */
[----:B------:R-:W-:Y:S01]  /*3d80*/  @P1 IADD3 R69, PT, PT, R69, 0x1, RZ ;  /* 0x0000000145451810 */ /* 0x000fe20007ffe0ff */
[----:B------:R-:W-:Y:S01]  /*3d90*/  IMAD.MOV.U32 R68, RZ, RZ, RZ ;  /* 0x000000ffff447224 */ /* 0x000fe200078e00ff */
[----:B------:R-:W-:Y:S01]  /*3da0*/  LDS R63, [R27+0x16a4] ;  /* 0x0016a4001b3f7984 */ /* 0x000fe20000000800 */
[----:B--2---:R-:W-:-:S04]  /*3db0*/  FFMA R21, R21, R16, R20 ;  /* 0x0000001015157223 */ /* 0x004fc80000000014 */
[----:B------:R-:W-:Y:S02]  /*3dc0*/  FFMA R62, R62, R17, R21 ;  /* 0x000000113e3e7223 */ /* 0x000fe40000000015 */
[----:B------:R-:W0:Y:S01]  /*3dd0*/  @P1 LDC.64 R16, c[0x0][0x380] ;  /* 0x0000e000ff101b82 */ /* 0x000e220000000a00 */
[----:B------:R-:W1:Y:S01]  /*3de0*/  LDS.128 R20, [R26+0x110] ;  /* 0x000110001a147984 */ /* 0x000e620000000c00 */
[----:B0-----:R-:W-:-:S05]  /*3df0*/  @P1 IMAD.WIDE.U32 R16, R69, 0x4, R16 ;  /* 0x0000000445101825 */ /* 0x001fca00078e0010 */
[----:B------:R0:W2:Y:S01]  /*3e00*/  @P1 LDG.E.CONSTANT R68, desc[UR4][R16.64] ;  /* 0x0000000410441981 */ /* 0x0000a2000c1e9900 */
[----:B------:R-:W-:-:S03]  /*3e10*/  FFMA R67, R67, R18, R62 ;  /* 0x0000001243437223 */ /* 0x000fc6000000003e */
[----:B------:R-:W5:Y:S04]  /*3e20*/  LDS R62, [R27+0x16c0] ;  /* 0x0016c0001b3e7984 */ /* 0x000f680000000800 */
[----:B------:R-:W5:Y:S01]  /*3e30*/  LDS R18, [R27+0x16dc] ;  /* 0x0016dc001b127984 */ /* 0x000f620000000800 */
[----:B------:R-:W-:Y:S01]  /*3e40*/  BAR.SYNC.DEFER_BLOCKING 0x0 ;  /* 0x0000000000007b1d */ /* 0x000fe20000010000 */
[----:B------:R-:W-:-:S13]  /*3e50*/  ISETP.NE.AND P0, PT, R51, RZ, PT ;  /* 0x000000ff3300720c */ /* 0x000fda0003f05270 */
[----:B0-----:R-:W0:Y:S01]  /*3e60*/  @P0 LDC.64 R16, c[0x0][0x380] ;  /* 0x0000e000ff100b82 */ /* 0x001e220000000a00 */
[----:B---3--:R3:W-:Y:S02]  /*3e70*/  STS [R39], R60 ;  /* 0x0000003c27007388 */ /* 0x0087e40000000800 */
[----:B---3--:R-:W-:-:S04]  /*3e80*/  LOP3.LUT R60, R36, 0xffff, RZ, 0xc0, !PT ;  /* 0x0000ffff243c7812 */ /* 0x008fc800078ec0ff */
[----:B------:R-:W-:Y:S02]  /*3e90*/  IADD3 R69, PT, PT, R35, R56, R60 ;  /* 0x0000003823457210 */ /* 0x000fe40007ffe03c */
[----:B------:R-:W-:-:S03]  /*3ea0*/  ISETP.NE.AND P2, PT, R50, RZ, PT ;  /* 0x000000ff3200720c */ /* 0x000fc60003f45270 */
[----:B------:R-:W-:Y:S02]  /*3eb0*/  @P0 IMAD R69, R14, 0x498, R69 ;  /* 0x000004980e450824 */ /* 0x000fe400078e0245 */
[----:B------:R-:W-:Y:S02]  /*3ec0*/  HFMA2 R60, -RZ, RZ, 0, 0 ;  /* 0x00000000ff3c7431 */ /* 0x000fe400000001ff */
[----:B------:R-:W-:-:S04]  /*3ed0*/  @P0 VIADD R69, R69, 0x1 ;  /* 0x0000000145450836 */ /* 0x000fc80000000000 */
[----:B0-----:R-:W-:-:S05]  /*3ee0*/  @P0 IMAD.WIDE.U32 R16, R69, 0x4, R16 ;  /* 0x0000000445100825 */ /* 0x001fca00078e0010 */
[----:B------:R0:W3:Y:S02]  /*3ef0*/  @P0 LDG.E.CONSTANT R60, desc[UR4][R16.64] ;  /* 0x00000004103c0981 */ /* 0x0000e4000c1e9900 */
[----:B0-----:R-:W0:Y:S01]  /*3f00*/  @P2 LDC.64 R16, c[0x0][0x380] ;  /* 0x0000e000ff102b82 */ /* 0x001e220000000a00 */
[----:B------:R-:W-:Y:S02]  /*3f10*/  ISETP.NE.AND P1, PT, R49, RZ, PT ;  /* 0x000000ff3100720c */ /* 0x000fe40003f25270 */
[----:B------:R-:W-:Y:S01]  /*3f20*/  ISETP.NE.AND P0, PT, R48, RZ, PT ;  /* 0x000000ff3000720c */ /* 0x000fe20003f05270 */
[----:B--2---:R2:W-:Y:S02]  /*3f30*/  STS [R39+0x4], R68 ;  /* 0x0000044427007388 */ /* 0x0045e40000000800 */
[----:B--2---:R-:W-:-:S04]  /*3f40*/  LOP3.LUT R68, R34, 0xffff, RZ, 0xc0, !PT ;  /* 0x0000ffff22447812 */ /* 0x004fc800078ec0ff */
[----:B------:R-:W-:-:S05]  /*3f50*/  IADD3 R69, PT, PT, R33, R56, R68 ;  /* 0x0000003821457210 */ /* 0x000fca0007ffe044 */
[----:B------:R-:W-:-:S04]  /*3f60*/  @P2 IMAD R69, R14, 0x498, R69 ;  /* 0x000004980e452824 */ /* 0x000fc800078e0245 */
[----:B------:R-:W-:Y:S02]  /*3f70*/  @P2 VIADD R69, R69, 0x1 ;  /* 0x0000000145452836 */ /* 0x000fe40000000000 */
[----:B------:R-:W-:Y:S02]  /*3f80*/  IMAD.MOV.U32 R68, RZ, RZ, RZ ;  /* 0x000000ffff447224 */ /* 0x000fe400078e00ff */
[----:B0-----:R-:W-:-:S05]  /*3f90*/  @P2 IMAD.WIDE.U32 R16, R69, 0x4, R16 ;  /* 0x0000000445102825 */ /* 0x001fca00078e0010 */
[----:B------:R0:W2:Y:S01]  /*3fa0*/  @P2 LDG.E.CONSTANT R68, desc[UR4][R16.64] ;  /* 0x0000000410442981 */ /* 0x0000a2000c1e9900 */
[----:B------:R-:W-:Y:S02]  /*3fb0*/  ISETP.NE.AND P2, PT, R59, RZ, PT ;  /* 0x000000ff3b00720c */ /* 0x000fe40003f45270 */
[----:B------:R-:W-:Y:S01]  /*3fc0*/  LOP3.LUT R59, R32, 0xffff, RZ, 0xc0, !PT ;  /* 0x0000ffff203b7812 */ /* 0x000fe200078ec0ff */
[----:B0-----:R-:W0:Y:S03]  /*3fd0*/  @P1 LDC.64 R16, c[0x0][0x380] ;  /* 0x0000e000ff101b82 */ /* 0x001e260000000a00 */
[----:B------:R-:W-:-:S05]  /*3fe0*/  IADD3 R59, PT, PT, R31, R56, R59 ;  /* 0x000000381f3b7210 */ /* 0x000fca0007ffe03b */
[----:B------:R-:W-:-:S05]  /*3ff0*/  @P1 IMAD R59, R14, 0x498, R59 ;  /* 0x000004980e3b1824 */ /* 0x000fca00078e023b */
[----:B------:R-:W-:-:S05]  /*4000*/  @P1 IADD3 R59, PT, PT, R59, 0x1, RZ ;  /* 0x000000013b3b1810 */ /* 0x000fca0007ffe0ff */
[----:B0-----:R-:W-:-:S04]  /*4010*/  @P1 IMAD.WIDE.U32 R16, R59, 0x4, R16 ;  /* 0x000000043b101825 */ /* 0x001fc800078e0010 */
[----:B------:R-:W-:-:S06]  /*4020*/  IMAD.MOV.U32 R59, RZ, RZ, RZ ;  /* 0x000000ffff3b7224 */ /* 0x000fcc00078e00ff */
[----:B------:R0:W2:Y:S01]  /*4030*/  @P1 LDG.E.CONSTANT R59, desc[UR4][R16.64] ;  /* 0x00000004103b1981 */ /* 0x0000a2000c1e9900 */
[----:B------:R-:W-:Y:S02]  /*4040*/  ISETP.NE.AND P1, PT, R58, RZ, PT ;  /* 0x000000ff3a00720c */ /* 0x000fe40003f25270 */
[----:B------:R-:W-:Y:S01]  /*4050*/  LOP3.LUT R58, R30, 0xffff, RZ, 0xc0, !PT ;  /* 0x0000ffff1e3a7812 */ /* 0x000fe200078ec0ff */
[----:B0-----:R-:W0:Y:S03]  /*4060*/  @P0 LDC.64 R16, c[0x0][0x380] ;  /* 0x0000e000ff100b82 */ /* 0x001e260000000a00 */
[----:B------:R-:W-:-:S05]  /*4070*/  IADD3 R69, PT, PT, R29, R56, R58 ;  /* 0x000000381d457210 */ /* 0x000fca0007ffe03a */
[----:B------:R-:W-:Y:S01]  /*4080*/  @P0 IMAD R69, R14, 0x498, R69 ;  /* 0x000004980e450824 */ /* 0x000fe200078e0245 */
[----:B------:R-:W-:-:S03]  /*4090*/  MOV R56, RZ ;  /* 0x000000ff00387202 */ /* 0x000fc60000000f00 */
[----:B------:R-:W-:-:S04]  /*40a0*/  @P0 VIADD R69, R69, 0x1 ;  /* 0x0000000145450836 */ /* 0x000fc80000000000 */
[----:B0-----:R-:W-:-:S05]  /*40b0*/  @P0 IMAD.WIDE.U32 R16, R69, 0x4, R16 ;  /* 0x0000000445100825 */ /* 0x001fca00078e0010 */
[----:B------:R-:W2:Y:S04]  /*40c0*/  @P0 LDG.E.CONSTANT R56, desc[UR4][R16.64] ;  /* 0x0000000410380981 */ /* 0x000ea8000c1e9900 */
[----:B---3--:R0:W-:Y:S01]  /*40d0*/  STS [R39+0x8], R60 ;  /* 0x0000083c27007388 */ /* 0x0081e20000000800 */
[----:B----4-:R-:W-:Y:S01]  /*40e0*/  FFMA R19, R61, R19, R67 ;  /* 0x000000133d137223 */ /* 0x010fe20000000043 */
[----:B------:R-:W-:-:S03]  /*40f0*/  ISETP.NE.AND P6, PT, R45, RZ, PT ;  /* 0x000000ff2d00720c */ /* 0x000fc60003fc5270 */
[----:B-1----:R-:W-:-:S04]  /*4100*/  FFMA R20, R66, R20, R19 ;  /* 0x0000001442147223 */ /* 0x002fc80000000013 */
[----:B------:R-:W-:Y:S01]  /*4110*/  FFMA R21, R63, R21, R20 ;  /* 0x000000153f157223 */ /* 0x000fe20000000014 */
[----:B------:R-:W-:Y:S03]  /*4120*/  BSSY.RECONVERGENT B0, `(.L_x_43) ;  /* 0x0000013000007945 */ /* 0x000fe60003800200 */
[----:B-----5:R-:W-:Y:S01]  /*4130*/  FFMA R21, R62, R22, R21 ;  /* 0x000000163e157223 */ /* 0x020fe20000000015 */
[----:B------:R-:W-:-:S03]  /*4140*/  ISETP.NE.AND P0, PT, R57, RZ, PT ;  /* 0x000000ff3900720c */ /* 0x000fc60003f05270 */
[----:B------:R-:W-:Y:S01]  /*4150*/  FFMA R57, R18, R23, R21 ;  /* 0x0000001712397223 */ /* 0x000fe20000000015 */
[----:B--2---:R0:W-:Y:S04]  /*4160*/  STS [R39+0xc], R68 ;  /* 0x00000c4427007388 */ /* 0x0041e80000000800 */
[----:B------:R0:W-:Y:S04]  /*4170*/  STS [R39+0x10], R59 ;  /* 0x0000103b27007388 */ /* 0x0001e80000000800 */
[----:B------:R0:W-:Y:S01]  /*4180*/  STS [R39+0x14], R56 ;  /* 0x0000143827007388 */ /* 0x0001e20000000800 */
[----:B------:R-:W-:Y:S05]  /*4190*/  @P6 BRA `(.L_x_44) ;  /* 0x00000000002c6947 */ /* 0x000fea0003800000 */
[----:B------:R-:W-:Y:S01]  /*41a0*/  ISETP.NE.AND P6, PT, R47, RZ, PT ;  /* 0x000000ff2f00720c */ /* 0x000fe20003fc5270 */
[----:B------:R-:W-:Y:S01]  /*41b0*/  BSSY.RECONVERGENT B1, `(.L_x_45) ;  /* 0x0000008000017945 */ /* 0x000fe20003800200 */
[----:B------:R-:W-:-:S11]  /*41c0*/  IMAD.MOV.U32 R16, RZ, RZ, RZ ;  /* 0x000000ffff107224 */ /* 0x000fd600078e00ff */
[----:B------:R-:W-:Y:S05]  /*41d0*/  @!P6 BRA `(.L_x_46) ;  /* 0x000000000014e947 */ /* 0x000fea0003800000 */
[----:B------:R-:W1:Y:S01]  /*41e0*/  LDC.64 R16, c[0x0][0x380] ;  /* 0x0000e000ff107b82 */ /* 0x000e620000000a00 */
[----:B------:R-:W-:-:S04]  /*41f0*/  IMAD R19, R14, 0x498, R8 ;  /* 0x000004980e137824 */ /* 0x000fc800078e0208 */
[----:B------:R-:W-:-:S04]  /*4200*/  VIADD R19, R19, 0x1 ;  /* 0x0000000113137836 */ /* 0x000fc80000000000 */
[----:B-1----:R-:W-:-:S06]  /*4210*/  IMAD.WIDE.U32 R16, R19, 0x4, R16 ;  /* 0x0000000413107825 */ /* 0x002fcc00078e0010 */
[----:B------:R1:W5:Y:S02]  /*4220*/  LDG.E.CONSTANT R16, desc[UR4][R16.64] ;  /* 0x0000000410107981 */ /* 0x000364000c1e9900 */
.L_x_46:
[----:B------:R-:W-:Y:S05]  /*4230*/  BSYNC.RECONVERGENT B1 ;  /* 0x0000000000017941 */ /* 0x000fea0003800200 */
.L_x_45:
[----:B-----5:R2:W-:Y:S02]  /*4240*/  STS [R39+0x18], R16 ;  /* 0x0000181027007388 */ /* 0x0205e40000000800 */
.L_x_44:
[----:B------:R-:W-:Y:S05]  /*4250*/  BSYNC.RECONVERGENT B0 ;  /* 0x0000000000007941 */ /* 0x000fea0003800200 */
.L_x_43:
[----:B------:R-:W-:Y:S01]  /*4260*/  ISETP.NE.AND P6, PT, R44, RZ, PT ;  /* 0x000000ff2c00720c */ /* 0x000fe20003fc5270 */
[----:B------:R-:W-:-:S12]  /*4270*/  BSSY.RECONVERGENT B0, `(.L_x_47) ;  /* 0x000000d000007945 */ /* 0x000fd80003800200 */
[----:B------:R-:W-:Y:S05]  /*4280*/  @P6 BRA `(.L_x_48) ;  /* 0x00000000002c6947 */ /* 0x000fea0003800000 */
[----:B------:R-:W-:Y:S01]  /*4290*/  ISETP.NE.AND P6, PT, R46, RZ, PT ;  /* 0x000000ff2e00720c */ /* 0x000fe20003fc5270 */
[----:B------:R-:W-:Y:S01]  /*42a0*/  BSSY.RECONVERGENT B1, `(.L_x_49) ;  /* 0x0000008000017945 */ /* 0x000fe20003800200 */
[----:B--2---:R-:W-:-:S11]  /*42b0*/  HFMA2 R16, -RZ, RZ, 0, 0 ;  /* 0x00000000ff107431 */ /* 0x004fd600000001ff */
[----:B------:R-:W-:Y:S05]  /*42c0*/  @!P6 BRA `(.L_x_50) ;  /* 0x000000000014e947 */ /* 0x000fea0003800000 */
[----:B-1----:R-:W1:Y:S01]  /*42d0*/  LDC.64 R16, c[0x0][0x380] ;  /* 0x0000e000ff107b82 */ /* 0x002e620000000a00 */
[----:B------:R-:W-:-:S04]  /*42e0*/  IMAD R19, R14, 0x498, R9 ;  /* 0x000004980e137824 */ /* 0x000fc800078e0209 */
[----:B------:R-:W-:-:S04]  /*42f0*/  VIADD R19, R19, 0x1 ;  /* 0x0000000113137836 */ /* 0x000fc80000000000 */
[----:B-1----:R-:W-:-:S06]  /*4300*/  IMAD.WIDE.U32 R16, R19, 0x4, R16 ;  /* 0x0000000413107825 */ /* 0x002fcc00078e0010 */
[----:B------:R2:W5:Y:S02]  /*4310*/  LDG.E.CONSTANT R16, desc[UR4][R16.64] ;  /* 0x0000000410107981 */ /* 0x000564000c1e9900 */
.L_x_50:
[----:B------:R-:W-:Y:S05]  /*4320*/  BSYNC.RECONVERGENT B1 ;  /* 0x0000000000017941 */ /* 0x000fea0003800200 */
.L_x_49:
[----:B-----5:R3:W-:Y:S02]  /*4330*/  STS [R39+0x1c], R16 ;  /* 0x00001c1027007388 */ /* 0x0207e40000000800 */
.L_x_48:
[----:B------:R-:W-:Y:S05]  /*4340*/  BSYNC.RECONVERGENT B0 ;  /* 0x0000000000007941 */ /* 0x000fea0003800200 */
.L_x_47:
[----:B--23--:R-:W-:Y:S02]  /*4350*/  P2R R16, PR, RZ, 0x1 ;  /* 0x00000001ff107803 */ /* 0x00cfe40000000000 */
[----:B------:R-:W-:Y:S02]  /*4360*/  ISETP.NE.AND P0, PT, R43, RZ, PT ;  /* 0x000000ff2b00720c */ /* 0x000fe40003f05270 */
[----:B------:R-:W-:-:S11]  /*4370*/  ISETP.NE.AND P6, PT, R42, RZ, PT ;  /* 0x000000ff2a00720c */ /* 0x000fd60003fc5270 */
[----:B0-----:R-:W2:Y:S04]  /*4380*/  @!P0 LDG.E.CONSTANT R59, desc[UR4][R64.64+0x8] ;  /* 0x00000804403b8981 */ /* 0x001ea8000c1e9900 */
[----:B------:R-:W3:Y:S01]  /*4390*/  @!P6 LDG.E.CONSTANT R63, desc[UR4][R64.64+0x14] ;  /* 0x00001404403fe981 */ /* 0x000ee2000c1e9900 */
[----:B------:R-:W-:-:S03]  /*43a0*/  IADD3 R14, PT, PT, R14, 0x1, RZ ;  /* 0x000000010e0e7810 */ /* 0x000fc60007ffe0ff */
[----:B--2---:R-:W-:Y:S01]  /*43b0*/  @!P0 STS [R28], R59 ;  /* 0x0000003b1c008388 */ /* 0x004fe20000000800 */
[----:B------:R-:W-:-:S03]  /*43c0*/  ISETP.NE.AND P0, PT, R16, RZ, PT ;  /* 0x000000ff1000720c */ /* 0x000fc60003f05270 */
[----:B---3--:R-:W-:Y:S01]  /*43d0*/  @!P6 STS [R28+0x4], R63 ;  /* 0x0000043f1c00e388 */ /* 0x008fe20000000800 */
[----:B------:R-:W-:Y:S01]  /*43e0*/  BAR.SYNC.DEFER_BLOCKING 0x0 ;  /* 0x0000000000007b1d */ /* 0x000fe20000010000 */
[----:B------:R-:W-:-:S05]  /*43f0*/  ISETP.NE.AND P6, PT, R14, 0x8, PT ;  /* 0x000000080e00780c */ /* 0x000fca0003fc5270 */
[----:B------:R-:W-:Y:S04]  /*4400*/  LDS R60, [R27] ;  /* 0x000000001b3c7984 */ /* 0x000fe80000000800 */
[----:B-1----:R-:W0:Y:S04]  /*4410*/  LDS.128 R16, [R26] ;  /* 0x000000001a107984 */ /* 0x002e280000000c00 */
[----:B------:R-:W1:Y:S04]  /*4420*/  LDS R62, [R27+0x1c] ;  /* 0x00001c001b3e7984 */ /* 0x000e680000000800 */
[----:B------:R-:W2:Y:S04]  /*4430*/  LDS R67, [R27+0x38] ;  /* 0x000038001b437984 */ /* 0x000ea80000000800 */
[----:B------:R-:W3:Y:S04]  /*4440*/  LDS R66, [R27+0xfc] ;  /* 0x0000fc001b427984 */ /* 0x000ee80000000800 */
[----:B------:R-:W-:Y:S04]  /*4450*/  LDS R61, [R27+0x118] ;  /* 0x000118001b3d7984 */ /* 0x000fe80000000800 */
[----:B------:R-:W4:Y:S04]  /*4460*/  LDS.128 R20, [R26+0x10] ;  /* 0x000010001a147984 */ /* 0x000f280000000c00 */
[----:B------:R-:W5:Y:S04]  /*4470*/  LDS R58, [R27+0x134] ;  /* 0x000134001b3a7984 */ /* 0x000f680000000800 */
[----:B------:R-:W5:Y:S04]  /*4480*/  LDS R59, [R27+0x1f8] ;  /* 0x0001f8001b3b7984 */ /* 0x000f680000000800 */
[----:B------:R-:W5:Y:S04]  /*4490*/  LDS R56, [R27+0x214] ;  /* 0x000214001b387984 */ /* 0x000f680000000800 */
[----:B------:R-:W-:Y:S01]  /*44a0*/  LDS R63, [R27+0x3f0] ;  /* 0x0003f0001b3f7984 */ /* 0x000fe20000000800 */
[----:B0-----:R-:W-:-:S03]  /*44b0*/  FFMA R57, R60, R16, R57 ;  /* 0x000000103c397223 */ /* 0x001fc60000000039 */
[----:B------:R-:W-:Y:S01]  /*44c0*/  LDS R60, [R27+0x2f4] ;  /* 0x0002f4001b3c7984 */ /* 0x000fe20000000800 */
[----:B-1----:R-:W-:-:S03]  /*44d0*/  FFMA R62, R62, R17, R57 ;  /* 0x000000113e3e7223 */ /* 0x002fc60000000039 */
[----:B------:R-:W-:Y:S01]  /*44e0*/  LDS R57, [R27+0x230] ;  /* 0x000230001b397984 */ /* 0x000fe20000000800 */
[----:B--2---:R-:W-:-:S03]  /*44f0*/  FFMA R67, R67, R18, R62 ;  /* 0x0000001243437223 */ /* 0x004fc6000000003e */
[----:B------:R-:W-:Y:S01]  /*4500*/  LDS R62, [R27+0x32c] ;  /* 0x00032c001b3e7984 */ /* 0x000fe20000000800 */
[----:B---3--:R-:W-:-:S03]  /*4510*/  FFMA R66, R66, R19, R67 ;  /* 0x0000001342427223 */ /* 0x008fc60000000043 */
[----:B------:R-:W0:Y:S01]  /*4520*/  LDS.128 R16, [R26+0x20] ;  /* 0x000020001a107984 */ /* 0x000e220000000c00 */
[----:B----4-:R-:W-:-:S04]  /*4530*/  FFMA R61, R61, R20, R66 ;  /* 0x000000143d3d7223 */ /* 0x010fc80000000042 */
[----:B-----5:R-:W-:Y:S02]  /*4540*/  FFMA R58, R58, R21, R61 ;  /* 0x000000153a3a7223 */ /* 0x020fe4000000003d */
[----:B------:R-:W1:Y:S02]  /*4550*/  LDS R61, [R27+0x310] ;  /* 0x000310001b3d7984 */ /* 0x000e640000000800 */
[----:B------:R-:W-:Y:S02]  /*4560*/  FFMA R59, R59, R22, R58 ;  /* 0x000000163b3b7223 */ /* 0x000fe4000000003a */
[----:B------:R-:W-:Y:S02]  /*4570*/  LDS R58, [R27+0x40c] ;  /* 0x00040c001b3a7984 */ /* 0x000fe40000000800 */
[----:B------:R-:W-:Y:S02]  /*4580*/  FFMA R64, R56, R23, R59 ;  /* 0x0000001738407223 */ /* 0x000fe4000000003b */
[----:B------:R-:W2:Y:S04]  /*4590*/  LDS.128 R20, [R26+0x30] ;  /* 0x000030001a147984 */ /* 0x000ea80000000c00 */
[----:B------:R-:W3:Y:S04]  /*45a0*/  LDS R59, [R27+0x428] ;  /* 0x000428001b3b7984 */ /* 0x000ee80000000800 */
[----:B------:R-:W4:Y:S01]  /*45b0*/  LDS R56, [R27+0x4ec] ;  /* 0x0004ec001b387984 */ /* 0x000f220000000800 */
[----:B0-----:R-:W-:-:S04]  /*45c0*/  FFMA R57, R57, R16, R64 ;  /* 0x0000001039397223 */ /* 0x001fc80000000040 */
[----:B------:R-:W-:Y:S02]  /*45d0*/  FFMA R60, R60, R17, R57 ;  /* 0x000000113c3c7223 */ /* 0x000fe40000000039 */
[----:B------:R-:W-:Y:S02]  /*45e0*/  LDS R57, [R27+0x508] ;  /* 0x000508001b397984 */ /* 0x000fe40000000800 */
[----:B-1----:R-:W-:Y:S02]  /*45f0*/  FFMA R61, R61, R18, R60 ;  /* 0x000000123d3d7223 */ /* 0x002fe4000000003c */
[----:B------:R-:W-:Y:S02]  /*4600*/  LDS R60, [R27+0x524] ;  /* 0x000524001b3c7984 */ /* 0x000fe40000000800 */
[----:B------:R-:W-:Y:S02]  /*4610*/  FFMA R62, R62, R19, R61 ;  /* 0x000000133e3e7223 */ /* 0x000fe4000000003d */
[----:B------:R-:W0:Y:S02]  /*4620*/  LDS.128 R16, [R26+0x40] ;  /* 0x000040001a107984 */ /* 0x000e240000000c00 */
[----:B--2---:R-:W-:-:S02]  /*4630*/  FFMA R63, R63, R20, R62 ;  /* 0x000000143f3f7223 */ /* 0x004fc4000000003e */
[----:B------:R-:W1:Y:S02]  /*4640*/  LDS R61, [R27+0x5e8] ;  /* 0x0005e8001b3d7984 */ /* 0x000e640000000800 */
[----:B------:R-:W-:Y:S02]  /*4650*/  FFMA R58, R58, R21, R63 ;  /* 0x000000153a3a7223 */ /* 0x000fe4000000003f */
[----:B------:R-:W2:Y:S02]  /*4660*/  LDS R62, [R27+0x604] ;  /* 0x000604001b3e7984 */ /* 0x000ea40000000800 */
[----:B---3--:R-:W-:Y:S02]  /*4670*/  FFMA R59, R59, R22, R58 ;  /* 0x000000163b3b7223 */ /* 0x008fe4000000003a */
[----:B------:R-:W-:Y:S02]  /*4680*/  LDS R63, [R27+0x620] ;  /* 0x000620001b3f7984 */ /* 0x000fe40000000800 */
[----:B----4-:R-:W-:-:S02]  /*4690*/  FFMA R64, R56, R23, R59 ;  /* 0x0000001738407223 */ /* 0x010fc4000000003b */
[----:B------:R-:W3:Y:S04]  /*46a0*/  LDS.128 R20, [R26+0x50] ;  /* 0x000050001a147984 */ /* 0x000ee80000000c00 */
[----:B------:R-:W4:Y:S04]  /*46b0*/  LDS R58, [R27+0x6e4] ;  /* 0x0006e4001b3a7984 */ /* 0x000f280000000800 */
[----:B------:R-:W5:Y:S04]  /*46c0*/  LDS R59, [R27+0x700] ;  /* 0x000700001b3b7984 */ /* 0x000f680000000800 */
[----:B------:R-:W5:Y:S01]  /*46d0*/  LDS R56, [R27+0x71c] ;  /* 0x00071c001b387984 */ /* 0x000f620000000800 */
[----:B0-----:R-:W-:-:S04]  /*46e0*/  FFMA R57, R57, R16, R64 ;  /* 0x0000001039397223 */ /* 0x001fc80000000040 */
[----:B------:R-:W-:Y:S02]  /*46f0*/  FFMA R60, R60, R17, R57 ;  /* 0x000000113c3c7223 */ /* 0x000fe40000000039 */
[----:B------:R-:W-:Y:S02]  /*4700*/  LDS R57, [R27+0x7e0] ;  /* 0x0007e0001b397984 */ /* 0x000fe40000000800 */
[----:B-1----:R-:W-:Y:S02]  /*4710*/  FFMA R61, R61, R18, R60 ;  /* 0x000000123d3d7223 */ /* 0x002fe4000000003c */
[----:B------:R-:W-:Y:S02]  /*4720*/  LDS R60, [R27+0x7fc] ;  /* 0x0007fc001b3c7984 */ /* 0x000fe40000000800 */
[----:B--2---:R-:W-:Y:S02]  /*4730*/  FFMA R62, R62, R19, R61 ;  /* 0x000000133e3e7223 */ /* 0x004fe4000000003d */
[----:B------:R-:W0:Y:S02]  /*4740*/  LDS.128 R16, [R26+0x60] ;  /* 0x000060001a107984 */ /* 0x000e240000000c00 */
[----:B---3--:R-:W-:-:S02]  /*4750*/  FFMA R63, R63, R20, R62 ;  /* 0x000000143f3f7223 */ /* 0x008fc4000000003e */
[----:B------:R-:W1:Y:S02]  /*4760*/  LDS R61, [R27+0x818] ;  /* 0x000818001b3d7984 */ /* 0x000e640000000800 */
[----:B----4-:R-:W-:Y:S02]  /*4770*/  FFMA R58, R58, R21, R63 ;  /* 0x000000153a3a7223 */ /* 0x010fe4000000003f */
[----:B------:R-:W2:Y:S02]  /*4780*/  LDS R62, [R27+0x8dc] ;  /* 0x0008dc001b3e7984 */ /* 0x000ea40000000800 */
[----:B-----5:R-:W-:Y:S02]  /*4790*/  FFMA R59, R59, R22, R58 ;  /* 0x000000163b3b7223 */ /* 0x020fe4000000003a */
[----:B------:R-:W-:Y:S02]  /*47a0*/  LDS R63, [R27+0x8f8] ;  /* 0x0008f8001b3f7984 */ /* 0x000fe40000000800 */
[----:B------:R-:W-:-:S02]  /*47b0*/  FFMA R64, R56, R23, R59 ;  /* 0x0000001738407223 */ /* 0x000fc4000000003b */
        /* <DEDUP_REMOVED lines=76> */
[----:B0-----:R-:W-:-:S03]  /*4c80*/  FFMA R57, R57, R16, R64 ;  /* 0x0000001039397223 */ /* 0x001fc60000000040 */
[----:B------:R-:W-:Y:S01]  /*4c90*/  LDS R64, [R27+0x16a4] ;  /* 0x0016a4001b407984 */ /* 0x000fe20000000800 */
[----:B------:R-:W-:-:S03]  /*4ca0*/  FFMA R60, R60, R17, R57 ;  /* 0x000000113c3c7223 */ /* 0x000fc60000000039 */
[----:B------:R-:W-:Y:S01]  /*4cb0*/  LDS R57, [R27+0x14c8] ;  /* 0x0014c8001b397984 */ /* 0x000fe20000000800 */
[----:B-1----:R-:W-:-:S03]  /*4cc0*/  FFMA R61, R61, R18, R60 ;  /* 0x000000123d3d7223 */ /* 0x002fc6000000003c */
[----:B------:R-:W-:Y:S01]  /*4cd0*/  LDS R60, [R27+0x14e4] ;  /* 0x0014e4001b3c7984 */ /* 0x000fe20000000800 */
[----:B--2---:R-:W-:-:S03]  /*4ce0*/  FFMA R62, R62, R19, R61 ;  /* 0x000000133e3e7223 */ /* 0x004fc6000000003d */
[----:B------:R-:W0:Y:S01]  /*4cf0*/  LDS.128 R16, [R26+0x100] ;  /* 0x000100001a107984 */ /* 0x000e220000000c00 */
[----:B---3--:R-:W-:-:S03]  /*4d00*/  FFMA R63, R63, R20, R62 ;  /* 0x000000143f3f7223 */ /* 0x008fc6000000003e */
[----:B------:R-:W1:Y:S01]  /*4d10*/  LDS R61, [R27+0x15a8] ;  /* 0x0015a8001b3d7984 */ /* 0x000e620000000800 */
[----:B----4-:R-:W-:-:S03]  /*4d20*/  FFMA R58, R58, R21, R63 ;  /* 0x000000153a3a7223 */ /* 0x010fc6000000003f */
[----:B------:R-:W-:Y:S01]  /*4d30*/  LDS R63, [R27+0x15e0] ;  /* 0x0015e0001b3f7984 */ /* 0x000fe20000000800 */
[----:B-----5:R-:W-:-:S03]  /*4d40*/  FFMA R59, R59, R22, R58 ;  /* 0x000000163b3b7223 */ /* 0x020fc6000000003a */
[----:B------:R-:W2:Y:S01]  /*4d50*/  LDS R58, [R27+0x15c4] ;  /* 0x0015c4001b3a7984 */ /* 0x000ea20000000800 */
[----:B------:R-:W-:-:S03]  /*4d60*/  FFMA R62, R56, R23, R59 ;  /* 0x00000017383e7223 */ /* 0x000fc6000000003b */
[----:B------:R-:W3:Y:S04]  /*4d70*/  LDS.128 R20, [R26+0x110] ;  /* 0x000110001a147984 */ /* 0x000ee80000000c00 */
[----:B------:R-:W4:Y:S04]  /*4d80*/  LDS R59, [R27+0x16c0] ;  /* 0x0016c0001b3b7984 */ /* 0x000f280000000800 */
[----:B------:R-:W5:Y:S01]  /*4d90*/  LDS R56, [R27+0x16dc] ;  /* 0x0016dc001b387984 */ /* 0x000f620000000800 */
[----:B0-----:R-:W-:-:S04]  /*4da0*/  FFMA R57, R57, R16, R62 ;  /* 0x0000001039397223 */ /* 0x001fc8000000003e */
[----:B------:R-:W-:-:S04]  /*4db0*/  FFMA R60, R60, R17, R57 ;  /* 0x000000113c3c7223 */ /* 0x000fc80000000039 */
[----:B-1----:R-:W-:-:S04]  /*4dc0*/  FFMA R61, R61, R18, R60 ;  /* 0x000000123d3d7223 */ /* 0x002fc8000000003c */
[----:B--2---:R-:W-:-:S04]  /*4dd0*/  FFMA R58, R58, R19, R61 ;  /* 0x000000133a3a7223 */ /* 0x004fc8000000003d */
[----:B---3--:R-:W-:-:S04]  /*4de0*/  FFMA R63, R63, R20, R58 ;  /* 0x000000143f3f7223 */ /* 0x008fc8000000003a */
[----:B------:R-:W-:-:S04]  /*4df0*/  FFMA R64, R64, R21, R63 ;  /* 0x0000001540407223 */ /* 0x000fc8000000003f */
[----:B----4-:R-:W-:-:S04]  /*4e00*/  FFMA R59, R59, R22, R64 ;  /* 0x000000163b3b7223 */ /* 0x010fc80000000040 */
[----:B-----5:R-:W-:Y:S01]  /*4e10*/  FFMA R23, R56, R23, R59 ;  /* 0x0000001738177223 */ /* 0x020fe2000000003b */
[----:B------:R-:W-:Y:S06]  /*4e20*/  @P6 BRA `(.L_x_51) ;  /* 0xffffffcc00186947 */ /* 0x000fec000383ffff */
[----:B------:R-:W0:Y:S01]  /*4e30*/  S2R R3, SR_TID.Y ;  /* 0x0000000000037919 */ /* 0x000e220000002200 */
[----:B------:R-:W1:Y:S01]  /*4e40*/  LDC.64 R4, c[0x0][0x390] ;  /* 0x0000e400ff047b82 */ /* 0x000e620000000a00 */
[----:B------:R-:W-:-:S04]  /*4e50*/  IMAD R0, R2, 0x31, R0 ;  /* 0x0000003102007824 */ /* 0x000fc800078e0200 */
[----:B------:R-:W-:-:S04]  /*4e60*/  IMAD R0, R13, 0xc4, R0 ;  /* 0x000000c40d007824 */ /* 0x000fc800078e0200 */
[----:B0-----:R-:W-:-:S04]  /*4e70*/  IMAD R3, R3, 0x7, R0 ;  /* 0x0000000703037824 */ /* 0x001fc800078e0200 */
[----:B-1----:R-:W-:-:S05]  /*4e80*/  IMAD.WIDE.U32 R2, R3, 0x4, R4 ;  /* 0x0000000403027825 */ /* 0x002fca00078e0004 */
[----:B------:R-:W-:Y:S01]  /*4e90*/  STG.E desc[UR4][R2.64], R23 ;  /* 0x0000001702007986 */ /* 0x000fe2000c101904 */
[----:B------:R-:W-:Y:S05]  /*4ea0*/  EXIT ;  /* 0x000000000000794d */ /* 0x000fea0003800000 */
.L_x_52:
        /* <DEDUP_REMOVED lines=13> */
.L_x_54:


//--------------------- .nv.shared._Z6conv2dPfPKfS_ --------------------------
	.section	.nv.shared._Z6conv2dPfPKfS_,"aw",@nobits
	.sectionflags	@""
	.align	16
	.zero		1024


//--------------------- .nv.shared.reserved.0     --------------------------
	.section	.nv.shared.reserved.0,"aw",@nobits
	.weak		__nv_reservedSMEM_offset_0_alias
	.size		__nv_reservedSMEM_offset_0_alias, 0, 64
	.other		__nv_reservedSMEM_offset_0_alias,@"STO_CUDA_RESERVED_SHARED STV_DEFAULT"
__nv_reservedSMEM_offset_0_alias:
	.zero		0
	.zero		64


//--------------------- .nv.shared.default_function_kernel0 --------------------------
	.section	.nv.shared.default_function_kernel0,"aw",@nobits
	.sectionflags	@""
	.align	16
.nv.shared.default_function_kernel0:
	.zero		8224


//--------------------- .nv.constant0._Z6conv2dPfPKfS_ --------------------------
	.section	.nv.constant0._Z6conv2dPfPKfS_,"a",@progbits
	.sectionflags	@""
	.align	4
.nv.constant0._Z6conv2dPfPKfS_:
	.zero		920


//--------------------- .nv.constant0.default_function_kernel0 --------------------------
	.section	.nv.constant0.default_function_kernel0,"a",@progbits
	.sectionflags	@""
	.align	4
.nv.constant0.default_function_kernel0:
	.zero		920


//--------------------- SYMBOLS --------------------------

	.type		.nv.reservedSmem.offset0,@object
	.size		.nv.reservedSmem.offset0,0x4
	.type		.nv.reservedSmem.cap,@object
	.size		.nv.reservedSmem.cap,0x4
